	.target	sm_90a

	.elftype	@"ET_EXEC"


//--------------------- .note.nv.tkinfo           --------------------------
	.section	.note.nv.tkinfo,"",@"SHT_NOTE"
	.sectionflags	@"SHF_NOTE_NV_TKINFO"
	.tkinfo
        /*0018*/ 	.word	0x00000002
        /*0030*/ 	.string	""
        /*0030*/ 	.string	"ptxas"
        /*0030*/ 	.string	"Cuda compilation tools, release 13.0, V13.0.88"
        /*0030*/ 	.string	"Build cuda_13.0.r13.0/compiler.36424714_0"
        /*0030*/ 	.string	"-arch sm_90a -m 64 "



//--------------------- .note.nv.cuinfo           --------------------------
	.section	.note.nv.cuinfo,"",@"SHT_NOTE"
	.sectionflags	@"SHF_NOTE_NV_CUINFO"
        /*0018*/ 	.short	0x0002
        /*001a*/ 	.short	0x005a
        /*001c*/ 	.short	0x0082
	.zero		2


//--------------------- .nv.info                  --------------------------
	.section	.nv.info,"",@"SHT_CUDA_INFO"
	.align	4


	//----- nvinfo : EIATTR_REGCOUNT
	.align		4
        /*0000*/ 	.byte	0x04, 0x2f
        /*0002*/ 	.short	(.L_15 - .L_14)
	.align		4
.L_14:
        /*0004*/ 	.word	index@(_ZN7cutlass13device_kernelINS_4gemm6kernel13GemmUniversalIN4cute5tupleIJiiiiEEENS1_10collective13CollectiveMmaINS1_34MainloopSm90TmaGmmaWarpSpecializedILi5ENS5_IJNS4_1CILi4EEENSA_ILi1EEESC_EEENS1_32KernelTmaWarpSpecializedPingpongEEENS5_IJNSA_ILi64EEENSA_ILi256EEENSA_ILi128EEEEEEaNS5_IJlSC_lEEEaSK_NS4_8TiledMMAINS4_8MMA_AtomIJNS4_4SM904GMMA27MMA_64x256x32_S32S8S8_SS_TNEEEENS4_6LayoutINS5_IJSC_SC_SC_EEENS5_IJNSA_ILi0EEEST_ST_EEEEENS5_IJNS4_10UnderscoreESW_SW_EEEEENS4_13SM90_TMA_LOADENS4_14ComposedLayoutINS4_7SwizzleILi3ELi4ELi3EEENS4_18smem_ptr_flag_bitsILi8EEENSR_INS5_IJNSA_ILi8EEESI_EEENS5_IJSI_SC_EEEEEEEvNS4_8identityENS4_23SM90_TMA_LOAD_MULTICASTES19_vS1A_EENS_8epilogue10collective6detail29Sm90TmaWarpSpecializedAdapterINS1E_15DefaultEpilogueIaSK_SK_NS1D_6thread17LinearCombinationIaLi1EiiLNS1I_9ScaleType4KindE0ELNS_15FloatRoundStyleE2EaEENS1_15EpilogueDefaultEEEEEvvEEEEvNT_6ParamsE)
        /*0008*/ 	.word	0x000000a8


	//----- nvinfo : EIATTR_FRAME_SIZE
	.align		4
.L_15:
        /*000c*/ 	.byte	0x04, 0x11
        /*000e*/ 	.short	(.L_17 - .L_16)
	.align		4
.L_16:
        /*0010*/ 	.word	index@(_ZN7cutlass13device_kernelINS_4gemm6kernel13GemmUniversalIN4cute5tupleIJiiiiEEENS1_10collective13CollectiveMmaINS1_34MainloopSm90TmaGmmaWarpSpecializedILi5ENS5_IJNS4_1CILi4EEENSA_ILi1EEESC_EEENS1_32KernelTmaWarpSpecializedPingpongEEENS5_IJNSA_ILi64EEENSA_ILi256EEENSA_ILi128EEEEEEaNS5_IJlSC_lEEEaSK_NS4_8TiledMMAINS4_8MMA_AtomIJNS4_4SM904GMMA27MMA_64x256x32_S32S8S8_SS_TNEEEENS4_6LayoutINS5_IJSC_SC_SC_EEENS5_IJNSA_ILi0EEEST_ST_EEEEENS5_IJNS4_10UnderscoreESW_SW_EEEEENS4_13SM90_TMA_LOADENS4_14ComposedLayoutINS4_7SwizzleILi3ELi4ELi3EEENS4_18smem_ptr_flag_bitsILi8EEENSR_INS5_IJNSA_ILi8EEESI_EEENS5_IJSI_SC_EEEEEEEvNS4_8identityENS4_23SM90_TMA_LOAD_MULTICASTES19_vS1A_EENS_8epilogue10collective6detail29Sm90TmaWarpSpecializedAdapterINS1E_15DefaultEpilogueIaSK_SK_NS1D_6thread17LinearCombinationIaLi1EiiLNS1I_9ScaleType4KindE0ELNS_15FloatRoundStyleE2EaEENS1_15EpilogueDefaultEEEEEvvEEEEvNT_6ParamsE)
        /*0014*/ 	.word	0x00000008


	//----- nvinfo : EIATTR_MIN_STACK_SIZE
	.align		4
.L_17:
        /*0018*/ 	.byte	0x04, 0x12
        /*001a*/ 	.short	(.L_19 - .L_18)
	.align		4
.L_18:
        /*001c*/ 	.word	index@(_ZN7cutlass13device_kernelINS_4gemm6kernel13GemmUniversalIN4cute5tupleIJiiiiEEENS1_10collective13CollectiveMmaINS1_34MainloopSm90TmaGmmaWarpSpecializedILi5ENS5_IJNS4_1CILi4EEENSA_ILi1EEESC_EEENS1_32KernelTmaWarpSpecializedPingpongEEENS5_IJNSA_ILi64EEENSA_ILi256EEENSA_ILi128EEEEEEaNS5_IJlSC_lEEEaSK_NS4_8TiledMMAINS4_8MMA_AtomIJNS4_4SM904GMMA27MMA_64x256x32_S32S8S8_SS_TNEEEENS4_6LayoutINS5_IJSC_SC_SC_EEENS5_IJNSA_ILi0EEEST_ST_EEEEENS5_IJNS4_10UnderscoreESW_SW_EEEEENS4_13SM90_TMA_LOADENS4_14ComposedLayoutINS4_7SwizzleILi3ELi4ELi3EEENS4_18smem_ptr_flag_bitsILi8EEENSR_INS5_IJNSA_ILi8EEESI_EEENS5_IJSI_SC_EEEEEEEvNS4_8identityENS4_23SM90_TMA_LOAD_MULTICASTES19_vS1A_EENS_8epilogue10collective6detail29Sm90TmaWarpSpecializedAdapterINS1E_15DefaultEpilogueIaSK_SK_NS1D_6thread17LinearCombinationIaLi1EiiLNS1I_9ScaleType4KindE0ELNS_15FloatRoundStyleE2EaEENS1_15EpilogueDefaultEEEEEvvEEEEvNT_6ParamsE)
        /*0020*/ 	.word	0x00000008
.L_19:


//--------------------- .nv.compat                --------------------------
	.section	.nv.compat,"",@"SHT_CUDA_COMPAT_INFO"
	.align	4
        /*0000*/ 	.byte	0x02, 0x09, 0x01, 0x00, 0x02, 0x02, 0x04, 0x00, 0x02, 0x05, 0x05, 0x00, 0x03, 0x07, 0x01, 0x01
        /*0010*/ 	.byte	0x02, 0x03, 0x01, 0x00, 0x02, 0x06, 0x01, 0x00, 0x04, 0x0b, 0x08, 0x00, 0x00, 0x00, 0x00, 0x00
        /*0020*/ 	.byte	0x00, 0x00, 0x00, 0x00


//--------------------- .nv.info._ZN7cutlass13device_kernelINS_4gemm6kernel13GemmUniversalIN4cute5tupleIJiiiiEEENS1_10collective13CollectiveMmaINS1_34MainloopSm90TmaGmmaWarpSpecializedILi5ENS5_IJNS4_1CILi4EEENSA_ILi1EEESC_EEENS1_32KernelTmaWarpSpecializedPingpongEEENS5_IJNSA_ILi64EEENSA_ILi256EEENSA_ILi128EEEEEEaNS5_IJlSC_lEEEaSK_NS4_8TiledMMAINS4_8MMA_AtomIJNS4_4SM904GMMA27MMA_64x256x32_S32S8S8_SS_TNEEEENS4_6LayoutINS5_IJSC_SC_SC_EEENS5_IJNSA_ILi0EEEST_ST_EEEEENS5_IJNS4_10UnderscoreESW_SW_EEEEENS4_13SM90_TMA_LOADENS4_14ComposedLayoutINS4_7SwizzleILi3ELi4ELi3EEENS4_18smem_ptr_flag_bitsILi8EEENSR_INS5_IJNSA_ILi8EEESI_EEENS5_IJSI_SC_EEEEEEEvNS4_8identityENS4_23SM90_TMA_LOAD_MULTICASTES19_vS1A_EENS_8epilogue10collective6detail29Sm90TmaWarpSpecializedAdapterINS1E_15DefaultEpilogueIaSK_SK_NS1D_6thread17LinearCombinationIaLi1EiiLNS1I_9ScaleType4KindE0ELNS_15FloatRoundStyleE2EaEENS1_15EpilogueDefaultEEEEEvvEEEEvNT_6ParamsE --------------------------
	.section	.nv.info._ZN7cutlass13device_kernelINS_4gemm6kernel13GemmUniversalIN4cute5tupleIJiiiiEEENS1_10collective13CollectiveMmaINS1_34MainloopSm90TmaGmmaWarpSpecializedILi5ENS5_IJNS4_1CILi4EEENSA_ILi1EEESC_EEENS1_32KernelTmaWarpSpecializedPingpongEEENS5_IJNSA_ILi64EEENSA_ILi256EEENSA_ILi128EEEEEEaNS5_IJlSC_lEEEaSK_NS4_8TiledMMAINS4_8MMA_AtomIJNS4_4SM904GMMA27MMA_64x256x32_S32S8S8_SS_TNEEEENS4_6LayoutINS5_IJSC_SC_SC_EEENS5_IJNSA_ILi0EEEST_ST_EEEEENS5_IJNS4_10UnderscoreESW_SW_EEEEENS4_13SM90_TMA_LOADENS4_14ComposedLayoutINS4_7SwizzleILi3ELi4ELi3EEENS4_18smem_ptr_flag_bitsILi8EEENSR_INS5_IJNSA_ILi8EEESI_EEENS5_IJSI_SC_EEEEEEEvNS4_8identityENS4_23SM90_TMA_LOAD_MULTICASTES19_vS1A_EENS_8epilogue10collective6detail29Sm90TmaWarpSpecializedAdapterINS1E_15DefaultEpilogueIaSK_SK_NS1D_6thread17LinearCombinationIaLi1EiiLNS1I_9ScaleType4KindE0ELNS_15FloatRoundStyleE2EaEENS1_15EpilogueDefaultEEEEEvvEEEEvNT_6ParamsE,"",@"SHT_CUDA_INFO"
	.sectionflags	@""
	.align	4


	//----- nvinfo : EIATTR_CUDA_API_VERSION
	.align		4
        /*0000*/ 	.byte	0x04, 0x37
        /*0002*/ 	.short	(.L_21 - .L_20)
.L_20:
        /*0004*/ 	.word	0x00000082


	//----- nvinfo : EIATTR_KPARAM_INFO
	.align		4
.L_21:
        /*0008*/ 	.byte	0x04, 0x17
        /*000a*/ 	.short	(.L_23 - .L_22)
.L_22:
        /*000c*/ 	.word	0x00000000
        /*0010*/ 	.short	0x0000
        /*0012*/ 	.short	0x0070
        /*0014*/ 	.byte	0x00, 0xf0, 0x01, 0x10


	//----- nvinfo : EIATTR_SPARSE_MMA_MASK
	.align		4
.L_23:
        /*0018*/ 	.byte	0x03, 0x50
        /*001a*/ 	.short	0x0000


	//----- nvinfo : EIATTR_MAXREG_COUNT
	.align		4
        /*001c*/ 	.byte	0x03, 0x1b
        /*001e*/ 	.short	0x00a8


	//----- nvinfo : EIATTR_NUM_BARRIERS
	.align		4
        /*0020*/ 	.byte	0x02, 0x4c
        /*0022*/ 	.byte	0x01
	.zero		1


	//----- nvinfo : EIATTR_EXTERNS
	.align		4
        /*0024*/ 	.byte	0x04, 0x0f
        /*0026*/ 	.short	(.L_25 - .L_24)


	//   ....[0]....
	.align		4
.L_24:
        /*0028*/ 	.word	index@(__assertfail)


	//----- nvinfo : EIATTR_ANNOTATIONS
	.align		4
.L_25:
        /*002c*/ 	.byte	0x04, 0x55
        /*002e*/ 	.short	(.L_27 - .L_26)


	//   ....[0]....
.L_26:
        /*0030*/ 	.word	0x00000001
        /*0034*/ 	.byte	0xf0, 0x0d, 0x00, 0x00, 0x01, 0x00, 0x00, 0x00, 0xe0, 0x85, 0x00, 0x00, 0x01, 0x00, 0x00, 0x00
        /*0044*/ 	.byte	0x70, 0x92, 0x00, 0x00


	//----- nvinfo : EIATTR_MERCURY_ISA_VERSION
	.align		4
.L_27:
        /*0048*/ 	.byte	0x03, 0x5f
        /*004a*/ 	.short	0x0101


	//----- nvinfo : EIATTR_INT_WARP_WIDE_INSTR_OFFSETS
	.align		4
        /*004c*/ 	.byte	0x04, 0x31
        /*004e*/ 	.short	(.L_29 - .L_28)


	//   ....[0]....
.L_28:
        /*0050*/ 	.word	0x000005b0


	//   ....[1]....
        /*0054*/ 	.word	0x000005c0


	//   ....[2]....
        /*0058*/ 	.word	0x000005d0


	//   ....[3]....
        /*005c*/ 	.word	0x00000710


	//   ....[4]....
        /*0060*/ 	.word	0x00000730


	//   ....[5]....
        /*0064*/ 	.word	0x00000740


	//   ....[6]....
        /*0068*/ 	.word	0x000007d0


	//   ....[7]....
        /*006c*/ 	.word	0x00000820


	//   ....[8]....
        /*0070*/ 	.word	0x00002060


	//----- nvinfo : EIATTR_COOP_GROUP_MASK_REGIDS
	.align		4
.L_29:
        /*0074*/ 	.byte	0x04, 0x29
        /*0076*/ 	.short	(.L_31 - .L_30)


	//   ....[0]....
.L_30:
        /*0078*/ 	.word	0xffffffff


	//   ....[1]....
        /*007c*/ 	.word	0xffffffff


	//   ....[2]....
        /*0080*/ 	.word	0xffffffff


	//   ....[3]....
        /*0084*/ 	.word	0xffffffff


	//   ....[4]....
        /*0088*/ 	.word	0xffffffff


	//   ....[5]....
        /*008c*/ 	.word	0xffffffff


	//   ....[6]....
        /*0090*/ 	.word	0xffffffff


	//----- nvinfo : EIATTR_COOP_GROUP_INSTR_OFFSETS
	.align		4
.L_31:
        /*0094*/ 	.byte	0x04, 0x28
        /*0096*/ 	.short	(.L_33 - .L_32)


	//   ....[0]....
.L_32:
        /*0098*/ 	.word	0x00000070


	//   ....[1]....
        /*009c*/ 	.word	0x00000080


	//   ....[2]....
        /*00a0*/ 	.word	0x00000140


	//   ....[3]....
        /*00a4*/ 	.word	0x00000350


	//   ....[4]....
        /*00a8*/ 	.word	0x00000390


	//   ....[5]....
        /*00ac*/ 	.word	0x00000760


	//   ....[6]....
        /*00b0*/ 	.word	0x00000990


	//----- nvinfo : EIATTR_REG_RECONFIG
	.align		4
.L_33:
        /*00b4*/ 	.byte	0x01, 0x54
	.zero		2


	//----- nvinfo : EIATTR_SYSCALL_OFFSETS
	.align		4
        /*00b8*/ 	.byte	0x04, 0x46
        /*00ba*/ 	.short	(.L_35 - .L_34)


	//   ....[0]....
.L_34:
        /*00bc*/ 	.word	0x00001810


	//----- nvinfo : EIATTR_MBARRIER_INSTR_OFFSETS
	.align		4
.L_35:
        /*00c0*/ 	.byte	0x04, 0x39
        /*00c2*/ 	.short	(.L_37 - .L_36)


	//   ....[0]....
.L_36:
        /*00c4*/ 	.word	0x00000280
        /*00c8*/ 	.word	0x000000ff
        /*00cc*/ 	.word	0x00000000
        /*00d0*/ 	.short	0x0100
        /*00d2*/ 	.byte	0x08
	.zero		1


	//   ....[1]....
        /*00d4*/ 	.word	0x00000290
        /*00d8*/ 	.word	0x000000ff
        /*00dc*/ 	.word	0x00000028
        /*00e0*/ 	.short	0x0100
        /*00e2*/ 	.byte	0x08
	.zero		1


	//   ....[2]....
        /*00e4*/ 	.word	0x000002a0
        /*00e8*/ 	.word	0x000000ff
        /*00ec*/ 	.word	0x00000008
        /*00f0*/ 	.short	0x0100
        /*00f2*/ 	.byte	0x08
	.zero		1


	//   ....[3]....
        /*00f4*/ 	.word	0x000002b0
        /*00f8*/ 	.word	0x000000ff
        /*00fc*/ 	.word	0x00000030
        /*0100*/ 	.short	0x0100
        /*0102*/ 	.byte	0x08
	.zero		1


	//   ....[4]....
        /*0104*/ 	.word	0x000002c0
        /*0108*/ 	.word	0x000000ff
        /*010c*/ 	.word	0x00000010
        /*0110*/ 	.short	0x0100
        /*0112*/ 	.byte	0x08
	.zero		1


	//   ....[5]....
        /*0114*/ 	.word	0x000002d0
        /*0118*/ 	.word	0x000000ff
        /*011c*/ 	.word	0x00000038
        /*0120*/ 	.short	0x0100
        /*0122*/ 	.byte	0x08
	.zero		1


	//   ....[6]....
        /*0124*/ 	.word	0x000002e0
        /*0128*/ 	.word	0x000000ff
        /*012c*/ 	.word	0x00000018
        /*0130*/ 	.short	0x0100
        /*0132*/ 	.byte	0x08
	.zero		1


	//   ....[7]....
        /*0134*/ 	.word	0x000002f0
        /*0138*/ 	.word	0x000000ff
        /*013c*/ 	.word	0x00000040
        /*0140*/ 	.short	0x0100
        /*0142*/ 	.byte	0x08
	.zero		1


	//   ....[8]....
        /*0144*/ 	.word	0x00000300
        /*0148*/ 	.word	0x000000ff
        /*014c*/ 	.word	0x00000020
        /*0150*/ 	.short	0x0100
        /*0152*/ 	.byte	0x08
	.zero		1


	//   ....[9]....
        /*0154*/ 	.word	0x00000310
        /*0158*/ 	.word	0x000000ff
        /*015c*/ 	.word	0x00000048
        /*0160*/ 	.short	0x0100
        /*0162*/ 	.byte	0x08
	.zero		1


	//   ....[10]....
        /*0164*/ 	.word	0x00000850
        /*0168*/ 	.word	0x000000ff
        /*016c*/ 	.word	0x00000080
        /*0170*/ 	.short	0x0100
        /*0172*/ 	.byte	0x08
	.zero		1


	//   ....[11]....
        /*0174*/ 	.word	0x000008e0
        /*0178*/ 	.word	0x000000ff
        /*017c*/ 	.word	0x00000088
        /*0180*/ 	.short	0x0100
        /*0182*/ 	.byte	0x08
	.zero		1


	//   ....[12]....
        /*0184*/ 	.word	0x00000910
        /*0188*/ 	.word	0x000000ff
        /*018c*/ 	.word	0x00000060
        /*0190*/ 	.short	0x0100
        /*0192*/ 	.byte	0x09
	.zero		1


	//   ....[13]....
        /*0194*/ 	.word	0x00000920
        /*0198*/ 	.word	0x000000ff
        /*019c*/ 	.word	0x00000068
        /*01a0*/ 	.short	0x0100
        /*01a2*/ 	.byte	0x09
	.zero		1


	//   ....[14]....
        /*01a4*/ 	.word	0x00000930
        /*01a8*/ 	.word	0x000000ff
        /*01ac*/ 	.word	0x00000070
        /*01b0*/ 	.short	0x0100
        /*01b2*/ 	.byte	0x09
	.zero		1


	//   ....[15]....
        /*01b4*/ 	.word	0x00000940
        /*01b8*/ 	.word	0x000000ff
        /*01bc*/ 	.word	0x00000078
        /*01c0*/ 	.short	0x0100
        /*01c2*/ 	.byte	0x09
	.zero		1


	//   ....[16]....
        /*01c4*/ 	.word	0x000016f0
        /*01c8*/ 	.word	0x0000009f
        /*01cc*/ 	.word	0x00000000
        /*01d0*/ 	.short	0x010a
        /*01d2*/ 	.byte	0x2a
	.zero		1


	//   ....[17]....
        /*01d4*/ 	.word	0x000018a0
        /*01d8*/ 	.word	0x00000003
        /*01dc*/ 	.word	0x00000000
        /*01e0*/ 	.short	0x010a
        /*01e2*/ 	.byte	0x3f
	.zero		1


	//   ....[18]....
        /*01e4*/ 	.word	0x00001900
        /*01e8*/ 	.word	0x00000003
        /*01ec*/ 	.word	0x00000000
        /*01f0*/ 	.short	0x010a
        /*01f2*/ 	.byte	0x3f
	.zero		1


	//   ....[19]....
        /*01f4*/ 	.word	0x00001c60
        /*01f8*/ 	.word	0x000000ff
        /*01fc*/ 	.word	0x00000000
        /*0200*/ 	.short	0x010a
        /*0202*/ 	.byte	0x04
	.zero		1


	//   ....[20]....
        /*0204*/ 	.word	0x00001ca0
        /*0208*/ 	.word	0x000000ff
        /*020c*/ 	.word	0x00000000
        /*0210*/ 	.short	0x010a
        /*0212*/ 	.byte	0x04
	.zero		1


	//   ....[21]....
        /*0214*/ 	.word	0x00001f00
        /*0218*/ 	.word	0x00000004
        /*021c*/ 	.word	0x00000000
        /*0220*/ 	.short	0x0101
        /*0222*/ 	.byte	0x3f
	.zero		1


	//   ....[22]....
        /*0224*/ 	.word	0x00002000
        /*0228*/ 	.word	0x000000a0
        /*022c*/ 	.word	0x00000000
        /*0230*/ 	.short	0x0101
        /*0232*/ 	.byte	0x2d
	.zero		1


	//   ....[23]....
        /*0234*/ 	.word	0x00002100
        /*0238*/ 	.word	0x00000000
        /*023c*/ 	.word	0x00000000
        /*0240*/ 	.short	0x0101
        /*0242*/ 	.byte	0x3f
	.zero		1


	//   ....[24]....
        /*0244*/ 	.word	0x000021c0
        /*0248*/ 	.word	0x0000009f
        /*024c*/ 	.word	0x00000010
        /*0250*/ 	.short	0x010a
        /*0252*/ 	.byte	0x2a
	.zero		1


	//   ....[25]....
        /*0254*/ 	.word	0x00008600
        /*0258*/ 	.word	0x000000a2
        /*025c*/ 	.word	0x00000000
        /*0260*/ 	.short	0x0101
        /*0262*/ 	.byte	0x2d
	.zero		1


	//   ....[26]....
        /*0264*/ 	.word	0x00008fc0
        /*0268*/ 	.word	0x0000000c
        /*026c*/ 	.word	0x00000028
        /*0270*/ 	.short	0x010a
        /*0272*/ 	.byte	0x3f
	.zero		1


	//   ....[27]....
        /*0274*/ 	.word	0x00009380
        /*0278*/ 	.word	0x00000004
        /*027c*/ 	.word	0x00000088
        /*0280*/ 	.short	0x0101
        /*0282*/ 	.byte	0x3f
	.zero		1


	//   ....[28]....
        /*0284*/ 	.word	0x00009b10
        /*0288*/ 	.word	0x00000007
        /*028c*/ 	.word	0x00000000
        /*0290*/ 	.short	0x010a
        /*0292*/ 	.byte	0x3f
	.zero		1


	//   ....[29]....
        /*0294*/ 	.word	0x00009b90
        /*0298*/ 	.word	0x00000009
        /*029c*/ 	.word	0x00000000
        /*02a0*/ 	.short	0x010a
        /*02a2*/ 	.byte	0x3f
	.zero		1


	//   ....[30]....
        /*02a4*/ 	.word	0x00009c20
        /*02a8*/ 	.word	0x00000006
        /*02ac*/ 	.word	0x00000000
        /*02b0*/ 	.short	0x010a
        /*02b2*/ 	.byte	0x3f
	.zero		1


	//   ....[31]....
        /*02b4*/ 	.word	0x00009cb0
        /*02b8*/ 	.word	0x00000009
        /*02bc*/ 	.word	0x00000000
        /*02c0*/ 	.short	0x010a
        /*02c2*/ 	.byte	0x3f
	.zero		1


	//   ....[32]....
        /*02c4*/ 	.word	0x00009d40
        /*02c8*/ 	.word	0x00000003
        /*02cc*/ 	.word	0x00000000
        /*02d0*/ 	.short	0x010a
        /*02d2*/ 	.byte	0x3f
	.zero		1


	//   ....[33]....
        /*02d4*/ 	.word	0x00009da0
        /*02d8*/ 	.word	0x000000a1
        /*02dc*/ 	.word	0x00000000
        /*02e0*/ 	.short	0x010a
        /*02e2*/ 	.byte	0x3f
	.zero		1


	//   ....[34]....
        /*02e4*/ 	.word	0x00009df0
        /*02e8*/ 	.word	0x00000003
        /*02ec*/ 	.word	0x00000000
        /*02f0*/ 	.short	0x010a
        /*02f2*/ 	.byte	0x3f
	.zero		1


	//   ....[35]....
        /*02f4*/ 	.word	0x00009e50
        /*02f8*/ 	.word	0x00000005
        /*02fc*/ 	.word	0x00000000
        /*0300*/ 	.short	0x010a
        /*0302*/ 	.byte	0x3f
	.zero		1


	//   ....[36]....
        /*0304*/ 	.word	0x00009ea0
        /*0308*/ 	.word	0x000000a1
        /*030c*/ 	.word	0x00000010
        /*0310*/ 	.short	0x010a
        /*0312*/ 	.byte	0x3f
	.zero		1


	//   ....[37]....
        /*0314*/ 	.word	0x00009f70
        /*0318*/ 	.word	0x0000000c
        /*031c*/ 	.word	0x00000028
        /*0320*/ 	.short	0x010a
        /*0322*/ 	.byte	0x3f
	.zero		1


	//   ....[38]....
        /*0324*/ 	.word	0x0000a040
        /*0328*/ 	.word	0x00000007
        /*032c*/ 	.word	0x00000000
        /*0330*/ 	.short	0x010a
        /*0332*/ 	.byte	0x3f
	.zero		1


	//   ....[39]....
        /*0334*/ 	.word	0x0000a090
        /*0338*/ 	.word	0x00000009
        /*033c*/ 	.word	0x00000000
        /*0340*/ 	.short	0x010a
        /*0342*/ 	.byte	0x3f
	.zero		1


	//   ....[40]....
        /*0344*/ 	.word	0x0000a0e0
        /*0348*/ 	.word	0x00000006
        /*034c*/ 	.word	0x00000000
        /*0350*/ 	.short	0x010a
        /*0352*/ 	.byte	0x3f
	.zero		1


	//   ....[41]....
        /*0354*/ 	.word	0x0000a130
        /*0358*/ 	.word	0x00000009
        /*035c*/ 	.word	0x00000000
        /*0360*/ 	.short	0x010a
        /*0362*/ 	.byte	0x3f
	.zero		1


	//----- nvinfo : EIATTR_NUM_MBARRIERS
	.align		4
.L_37:
        /*0364*/ 	.byte	0x03, 0x38
        /*0366*/ 	.short	0x0010


	//----- nvinfo : EIATTR_EXIT_INSTR_OFFSETS
	.align		4
        /*0368*/ 	.byte	0x04, 0x1c
        /*036a*/ 	.short	(.L_39 - .L_38)


	//   ....[0]....
.L_38:
        /*036c*/ 	.word	0x00001430


	//   ....[1]....
        /*0370*/ 	.word	0x00001490


	//   ....[2]....
        /*0374*/ 	.word	0x00008c90


	//   ....[3]....
        /*0378*/ 	.word	0x00008cc0


	//   ....[4]....
        /*037c*/ 	.word	0x00009d90


	//----- nvinfo : EIATTR_MAX_THREADS
	.align		4
.L_39:
        /*0380*/ 	.byte	0x04, 0x05
        /*0382*/ 	.short	(.L_41 - .L_40)
.L_40:
        /*0384*/ 	.word	0x00000180
        /*0388*/ 	.word	0x00000001
        /*038c*/ 	.word	0x00000001


	//----- nvinfo : EIATTR_CRS_STACK_SIZE
	.align		4
.L_41:
        /*0390*/ 	.byte	0x04, 0x1e
        /*0392*/ 	.short	(.L_43 - .L_42)
.L_42:
        /*0394*/ 	.word	0x00000000


	//----- nvinfo : EIATTR_CBANK_PARAM_SIZE
	.align		4
.L_43:
        /*0398*/ 	.byte	0x03, 0x19
        /*039a*/ 	.short	0x0470


	//----- nvinfo : EIATTR_PARAM_CBANK
	.align		4
        /*039c*/ 	.byte	0x04, 0x0a
        /*039e*/ 	.short	(.L_45 - .L_44)
	.align		4
.L_44:
        /*03a0*/ 	.word	index@(.nv.constant0._ZN7cutlass13device_kernelINS_4gemm6kernel13GemmUniversalIN4cute5tupleIJiiiiEEENS1_10collective13CollectiveMmaINS1_34MainloopSm90TmaGmmaWarpSpecializedILi5ENS5_IJNS4_1CILi4EEENSA_ILi1EEESC_EEENS1_32KernelTmaWarpSpecializedPingpongEEENS5_IJNSA_ILi64EEENSA_ILi256EEENSA_ILi128EEEEEEaNS5_IJlSC_lEEEaSK_NS4_8TiledMMAINS4_8MMA_AtomIJNS4_4SM904GMMA27MMA_64x256x32_S32S8S8_SS_TNEEEENS4_6LayoutINS5_IJSC_SC_SC_EEENS5_IJNSA_ILi0EEEST_ST_EEEEENS5_IJNS4_10UnderscoreESW_SW_EEEEENS4_13SM90_TMA_LOADENS4_14ComposedLayoutINS4_7SwizzleILi3ELi4ELi3EEENS4_18smem_ptr_flag_bitsILi8EEENSR_INS5_IJNSA_ILi8EEESI_EEENS5_IJSI_SC_EEEEEEEvNS4_8identityENS4_23SM90_TMA_LOAD_MULTICASTES19_vS1A_EENS_8epilogue10collective6detail29Sm90TmaWarpSpecializedAdapterINS1E_15DefaultEpilogueIaSK_SK_NS1D_6thread17LinearCombinationIaLi1EiiLNS1I_9ScaleType4KindE0ELNS_15FloatRoundStyleE2EaEENS1_15EpilogueDefaultEEEEEvvEEEEvNT_6ParamsE)
        /*03a4*/ 	.short	0x0210
        /*03a6*/ 	.short	0x0470


	//----- nvinfo : EIATTR_SW_WAR
	.align		4
.L_45:
        /*03a8*/ 	.byte	0x04, 0x36
        /*03aa*/ 	.short	(.L_47 - .L_46)
.L_46:
        /*03ac*/ 	.word	0x00000008
.L_47:


//--------------------- .nv.callgraph             --------------------------
	.section	.nv.callgraph,"",@"SHT_CUDA_CALLGRAPH"
	.align	4
	.sectionentsize	8
	.align		4
        /*0000*/ 	.word	0x00000000
	.align		4
        /*0004*/ 	.word	0xffffffff
	.align		4
        /*0008*/ 	.word	index@(_ZN7cutlass13device_kernelINS_4gemm6kernel13GemmUniversalIN4cute5tupleIJiiiiEEENS1_10collective13CollectiveMmaINS1_34MainloopSm90TmaGmmaWarpSpecializedILi5ENS5_IJNS4_1CILi4EEENSA_ILi1EEESC_EEENS1_32KernelTmaWarpSpecializedPingpongEEENS5_IJNSA_ILi64EEENSA_ILi256EEENSA_ILi128EEEEEEaNS5_IJlSC_lEEEaSK_NS4_8TiledMMAINS4_8MMA_AtomIJNS4_4SM904GMMA27MMA_64x256x32_S32S8S8_SS_TNEEEENS4_6LayoutINS5_IJSC_SC_SC_EEENS5_IJNSA_ILi0EEEST_ST_EEEEENS5_IJNS4_10UnderscoreESW_SW_EEEEENS4_13SM90_TMA_LOADENS4_14ComposedLayoutINS4_7SwizzleILi3ELi4ELi3EEENS4_18smem_ptr_flag_bitsILi8EEENSR_INS5_IJNSA_ILi8EEESI_EEENS5_IJSI_SC_EEEEEEEvNS4_8identityENS4_23SM90_TMA_LOAD_MULTICASTES19_vS1A_EENS_8epilogue10collective6detail29Sm90TmaWarpSpecializedAdapterINS1E_15DefaultEpilogueIaSK_SK_NS1D_6thread17LinearCombinationIaLi1EiiLNS1I_9ScaleType4KindE0ELNS_15FloatRoundStyleE2EaEENS1_15EpilogueDefaultEEEEEvvEEEEvNT_6ParamsE)
	.align		4
        /*000c*/ 	.word	index@(__assertfail)
	.align		4
        /*0010*/ 	.word	0x00000000
	.align		4
        /*0014*/ 	.word	0xfffffffe
	.align		4
        /*0018*/ 	.word	0x00000000
	.align		4
        /*001c*/ 	.word	0xfffffffd
	.align		4
        /*0020*/ 	.word	0x00000000
	.align		4
        /*0024*/ 	.word	0xfffffffc


//--------------------- .nv.constant4             --------------------------
	.section	.nv.constant4,"a",@progbits
	.align	8
	.align		8
.nv.constant4:
        /*0000*/ 	.dword	__assertfail
	.align		8
        /*0008*/ 	.dword	__unnamed_1
	.align		8
        /*0010*/ 	.dword	_ZN40_INTERNAL_5b94a733_4_k_cu_509e5d11_151244cuda3std3__45__cpo5beginE
	.align		8
        /*0018*/ 	.dword	_ZN40_INTERNAL_5b94a733_4_k_cu_509e5d11_151244cuda3std3__45__cpo3endE
	.align		8
        /*0020*/ 	.dword	_ZN40_INTERNAL_5b94a733_4_k_cu_509e5d11_151244cuda3std3__45__cpo6cbeginE
	.align		8
        /*0028*/ 	.dword	_ZN40_INTERNAL_5b94a733_4_k_cu_509e5d11_151244cuda3std3__45__cpo4cendE
	.align		8
        /*0030*/ 	.dword	_ZN40_INTERNAL_5b94a733_4_k_cu_509e5d11_151244cuda3std3__442_GLOBAL__N__5b94a733_4_k_cu_509e5d11_151246ignoreE
	.align		8
        /*0038*/ 	.dword	_ZN40_INTERNAL_5b94a733_4_k_cu_509e5d11_151244cuda3std3__419piecewise_constructE
	.align		8
        /*0040*/ 	.dword	_ZN40_INTERNAL_5b94a733_4_k_cu_509e5d11_151244cuda3std3__48in_placeE
	.align		8
        /*0048*/ 	.dword	_ZN40_INTERNAL_5b94a733_4_k_cu_509e5d11_151244cuda3std6ranges3__45__cpo4swapE
	.align		8
        /*0050*/ 	.dword	_ZN40_INTERNAL_5b94a733_4_k_cu_509e5d11_151244cuda3std6ranges3__45__cpo9iter_moveE
	.align		8
        /*0058*/ 	.dword	_ZN40_INTERNAL_5b94a733_4_k_cu_509e5d11_151244cute7productE
	.align		8
        /*0060*/ 	.dword	_ZN40_INTERNAL_5b94a733_4_k_cu_509e5d11_151244cute1_E
	.align		8
        /*0068*/ 	.dword	$str$22
	.align		8
        /*0070*/ 	.dword	$str$23


//--------------------- .text._ZN7cutlass13device_kernelINS_4gemm6kernel13GemmUniversalIN4cute5tupleIJiiiiEEENS1_10collective13CollectiveMmaINS1_34MainloopSm90TmaGmmaWarpSpecializedILi5ENS5_IJNS4_1CILi4EEENSA_ILi1EEESC_EEENS1_32KernelTmaWarpSpecializedPingpongEEENS5_IJNSA_ILi64EEENSA_ILi256EEENSA_ILi128EEEEEEaNS5_IJlSC_lEEEaSK_NS4_8TiledMMAINS4_8MMA_AtomIJNS4_4SM904GMMA27MMA_64x256x32_S32S8S8_SS_TNEEEENS4_6LayoutINS5_IJSC_SC_SC_EEENS5_IJNSA_ILi0EEEST_ST_EEEEENS5_IJNS4_10UnderscoreESW_SW_EEEEENS4_13SM90_TMA_LOADENS4_14ComposedLayoutINS4_7SwizzleILi3ELi4ELi3EEENS4_18smem_ptr_flag_bitsILi8EEENSR_INS5_IJNSA_ILi8EEESI_EEENS5_IJSI_SC_EEEEEEEvNS4_8identityENS4_23SM90_TMA_LOAD_MULTICASTES19_vS1A_EENS_8epilogue10collective6detail29Sm90TmaWarpSpecializedAdapterINS1E_15DefaultEpilogueIaSK_SK_NS1D_6thread17LinearCombinationIaLi1EiiLNS1I_9ScaleType4KindE0ELNS_15FloatRoundStyleE2EaEENS1_15EpilogueDefaultEEEEEvvEEEEvNT_6ParamsE --------------------------
	.section	.text._ZN7cutlass13device_kernelINS_4gemm6kernel13GemmUniversalIN4cute5tupleIJiiiiEEENS1_10collective13CollectiveMmaINS1_34MainloopSm90TmaGmmaWarpSpecializedILi5ENS5_IJNS4_1CILi4EEENSA_ILi1EEESC_EEENS1_32KernelTmaWarpSpecializedPingpongEEENS5_IJNSA_ILi64EEENSA_ILi256EEENSA_ILi128EEEEEEaNS5_IJlSC_lEEEaSK_NS4_8TiledMMAINS4_8MMA_AtomIJNS4_4SM904GMMA27MMA_64x256x32_S32S8S8_SS_TNEEEENS4_6LayoutINS5_IJSC_SC_SC_EEENS5_IJNSA_ILi0EEEST_ST_EEEEENS5_IJNS4_10UnderscoreESW_SW_EEEEENS4_13SM90_TMA_LOADENS4_14ComposedLayoutINS4_7SwizzleILi3ELi4ELi3EEENS4_18smem_ptr_flag_bitsILi8EEENSR_INS5_IJNSA_ILi8EEESI_EEENS5_IJSI_SC_EEEEEEEvNS4_8identityENS4_23SM90_TMA_LOAD_MULTICASTES19_vS1A_EENS_8epilogue10collective6detail29Sm90TmaWarpSpecializedAdapterINS1E_15DefaultEpilogueIaSK_SK_NS1D_6thread17LinearCombinationIaLi1EiiLNS1I_9ScaleType4KindE0ELNS_15FloatRoundStyleE2EaEENS1_15EpilogueDefaultEEEEEvvEEEEvNT_6ParamsE,"ax",@progbits
	.align	128
.text._ZN7cutlass13device_kernelINS_4gemm6kernel13GemmUniversalIN4cute5tupleIJiiiiEEENS1_10collective13CollectiveMmaINS1_34MainloopSm90TmaGmmaWarpSpecializedILi5ENS5_IJNS4_1CILi4EEENSA_ILi1EEESC_EEENS1_32KernelTmaWarpSpecializedPingpongEEENS5_IJNSA_ILi64EEENSA_ILi256EEENSA_ILi128EEEEEEaNS5_IJlSC_lEEEaSK_NS4_8TiledMMAINS4_8MMA_AtomIJNS4_4SM904GMMA27MMA_64x256x32_S32S8S8_SS_TNEEEENS4_6LayoutINS5_IJSC_SC_SC_EEENS5_IJNSA_ILi0EEEST_ST_EEEEENS5_IJNS4_10UnderscoreESW_SW_EEEEENS4_13SM90_TMA_LOADENS4_14ComposedLayoutINS4_7SwizzleILi3ELi4ELi3EEENS4_18smem_ptr_flag_bitsILi8EEENSR_INS5_IJNSA_ILi8EEESI_EEENS5_IJSI_SC_EEEEEEEvNS4_8identityENS4_23SM90_TMA_LOAD_MULTICASTES19_vS1A_EENS_8epilogue10collective6detail29Sm90TmaWarpSpecializedAdapterINS1E_15DefaultEpilogueIaSK_SK_NS1D_6thread17LinearCombinationIaLi1EiiLNS1I_9ScaleType4KindE0ELNS_15FloatRoundStyleE2EaEENS1_15EpilogueDefaultEEEEEvvEEEEvNT_6ParamsE:
        .type           _ZN7cutlass13device_kernelINS_4gemm6kernel13GemmUniversalIN4cute5tupleIJiiiiEEENS1_10collective13CollectiveMmaINS1_34MainloopSm90TmaGmmaWarpSpecializedILi5ENS5_IJNS4_1CILi4EEENSA_ILi1EEESC_EEENS1_32KernelTmaWarpSpecializedPingpongEEENS5_IJNSA_ILi64EEENSA_ILi256EEENSA_ILi128EEEEEEaNS5_IJlSC_lEEEaSK_NS4_8TiledMMAINS4_8MMA_AtomIJNS4_4SM904GMMA27MMA_64x256x32_S32S8S8_SS_TNEEEENS4_6LayoutINS5_IJSC_SC_SC_EEENS5_IJNSA_ILi0EEEST_ST_EEEEENS5_IJNS4_10UnderscoreESW_SW_EEEEENS4_13SM90_TMA_LOADENS4_14ComposedLayoutINS4_7SwizzleILi3ELi4ELi3EEENS4_18smem_ptr_flag_bitsILi8EEENSR_INS5_IJNSA_ILi8EEESI_EEENS5_IJSI_SC_EEEEEEEvNS4_8identityENS4_23SM90_TMA_LOAD_MULTICASTES19_vS1A_EENS_8epilogue10collective6detail29Sm90TmaWarpSpecializedAdapterINS1E_15DefaultEpilogueIaSK_SK_NS1D_6thread17LinearCombinationIaLi1EiiLNS1I_9ScaleType4KindE0ELNS_15FloatRoundStyleE2EaEENS1_15EpilogueDefaultEEEEEvvEEEEvNT_6ParamsE,@function
        .size           _ZN7cutlass13device_kernelINS_4gemm6kernel13GemmUniversalIN4cute5tupleIJiiiiEEENS1_10collective13CollectiveMmaINS1_34MainloopSm90TmaGmmaWarpSpecializedILi5ENS5_IJNS4_1CILi4EEENSA_ILi1EEESC_EEENS1_32KernelTmaWarpSpecializedPingpongEEENS5_IJNSA_ILi64EEENSA_ILi256EEENSA_ILi128EEEEEEaNS5_IJlSC_lEEEaSK_NS4_8TiledMMAINS4_8MMA_AtomIJNS4_4SM904GMMA27MMA_64x256x32_S32S8S8_SS_TNEEEENS4_6LayoutINS5_IJSC_SC_SC_EEENS5_IJNSA_ILi0EEEST_ST_EEEEENS5_IJNS4_10UnderscoreESW_SW_EEEEENS4_13SM90_TMA_LOADENS4_14ComposedLayoutINS4_7SwizzleILi3ELi4ELi3EEENS4_18smem_ptr_flag_bitsILi8EEENSR_INS5_IJNSA_ILi8EEESI_EEENS5_IJSI_SC_EEEEEEEvNS4_8identityENS4_23SM90_TMA_LOAD_MULTICASTES19_vS1A_EENS_8epilogue10collective6detail29Sm90TmaWarpSpecializedAdapterINS1E_15DefaultEpilogueIaSK_SK_NS1D_6thread17LinearCombinationIaLi1EiiLNS1I_9ScaleType4KindE0ELNS_15FloatRoundStyleE2EaEENS1_15EpilogueDefaultEEEEEvvEEEEvNT_6ParamsE,(.L_x_335 - _ZN7cutlass13device_kernelINS_4gemm6kernel13GemmUniversalIN4cute5tupleIJiiiiEEENS1_10collective13CollectiveMmaINS1_34MainloopSm90TmaGmmaWarpSpecializedILi5ENS5_IJNS4_1CILi4EEENSA_ILi1EEESC_EEENS1_32KernelTmaWarpSpecializedPingpongEEENS5_IJNSA_ILi64EEENSA_ILi256EEENSA_ILi128EEEEEEaNS5_IJlSC_lEEEaSK_NS4_8TiledMMAINS4_8MMA_AtomIJNS4_4SM904GMMA27MMA_64x256x32_S32S8S8_SS_TNEEEENS4_6LayoutINS5_IJSC_SC_SC_EEENS5_IJNSA_ILi0EEEST_ST_EEEEENS5_IJNS4_10UnderscoreESW_SW_EEEEENS4_13SM90_TMA_LOADENS4_14ComposedLayoutINS4_7SwizzleILi3ELi4ELi3EEENS4_18smem_ptr_flag_bitsILi8EEENSR_INS5_IJNSA_ILi8EEESI_EEENS5_IJSI_SC_EEEEEEEvNS4_8identityENS4_23SM90_TMA_LOAD_MULTICASTES19_vS1A_EENS_8epilogue10collective6detail29Sm90TmaWarpSpecializedAdapterINS1E_15DefaultEpilogueIaSK_SK_NS1D_6thread17LinearCombinationIaLi1EiiLNS1I_9ScaleType4KindE0ELNS_15FloatRoundStyleE2EaEENS1_15EpilogueDefaultEEEEEvvEEEEvNT_6ParamsE)
        .other          _ZN7cutlass13device_kernelINS_4gemm6kernel13GemmUniversalIN4cute5tupleIJiiiiEEENS1_10collective13CollectiveMmaINS1_34MainloopSm90TmaGmmaWarpSpecializedILi5ENS5_IJNS4_1CILi4EEENSA_ILi1EEESC_EEENS1_32KernelTmaWarpSpecializedPingpongEEENS5_IJNSA_ILi64EEENSA_ILi256EEENSA_ILi128EEEEEEaNS5_IJlSC_lEEEaSK_NS4_8TiledMMAINS4_8MMA_AtomIJNS4_4SM904GMMA27MMA_64x256x32_S32S8S8_SS_TNEEEENS4_6LayoutINS5_IJSC_SC_SC_EEENS5_IJNSA_ILi0EEEST_ST_EEEEENS5_IJNS4_10UnderscoreESW_SW_EEEEENS4_13SM90_TMA_LOADENS4_14ComposedLayoutINS4_7SwizzleILi3ELi4ELi3EEENS4_18smem_ptr_flag_bitsILi8EEENSR_INS5_IJNSA_ILi8EEESI_EEENS5_IJSI_SC_EEEEEEEvNS4_8identityENS4_23SM90_TMA_LOAD_MULTICASTES19_vS1A_EENS_8epilogue10collective6detail29Sm90TmaWarpSpecializedAdapterINS1E_15DefaultEpilogueIaSK_SK_NS1D_6thread17LinearCombinationIaLi1EiiLNS1I_9ScaleType4KindE0ELNS_15FloatRoundStyleE2EaEENS1_15EpilogueDefaultEEEEEvvEEEEvNT_6ParamsE,@"STO_CUDA_ENTRY STV_DEFAULT"
_ZN7cutlass13device_kernelINS_4gemm6kernel13GemmUniversalIN4cute5tupleIJiiiiEEENS1_10collective13CollectiveMmaINS1_34MainloopSm90TmaGmmaWarpSpecializedILi5ENS5_IJNS4_1CILi4EEENSA_ILi1EEESC_EEENS1_32KernelTmaWarpSpecializedPingpongEEENS5_IJNSA_ILi64EEENSA_ILi256EEENSA_ILi128EEEEEEaNS5_IJlSC_lEEEaSK_NS4_8TiledMMAINS4_8MMA_AtomIJNS4_4SM904GMMA27MMA_64x256x32_S32S8S8_SS_TNEEEENS4_6LayoutINS5_IJSC_SC_SC_EEENS5_IJNSA_ILi0EEEST_ST_EEEEENS5_IJNS4_10UnderscoreESW_SW_EEEEENS4_13SM90_TMA_LOADENS4_14ComposedLayoutINS4_7SwizzleILi3ELi4ELi3EEENS4_18smem_ptr_flag_bitsILi8EEENSR_INS5_IJNSA_ILi8EEESI_EEENS5_IJSI_SC_EEEEEEEvNS4_8identityENS4_23SM90_TMA_LOAD_MULTICASTES19_vS1A_EENS_8epilogue10collective6detail29Sm90TmaWarpSpecializedAdapterINS1E_15DefaultEpilogueIaSK_SK_NS1D_6thread17LinearCombinationIaLi1EiiLNS1I_9ScaleType4KindE0ELNS_15FloatRoundStyleE2EaEENS1_15EpilogueDefaultEEEEEvvEEEEvNT_6ParamsE:
[----:B------:R-:W0:Y:S02]  /*0000*/  LDC R1, c[0x0][0x28] ;  /* 0x00000a00ff017b82 */ /* 0x000e240000000800 */
[----:B0-----:R-:W-:Y:S01]  /*0010*/  VIADD R1, R1, 0xfffffff8 ;  /* 0xfffffff801017836 */ /* 0x001fe20000000000 */
[----:B------:R-:W0:Y:S01]  /*0020*/  S2R R4, SR_TID.X ;  /* 0x0000000000047919 */ /* 0x000e220000002100 */
[----:B------:R-:W-:Y:S01]  /*0030*/  ELECT P0, URZ, PT ;  /* 0x00000000003f782f */ /* 0x000fe20003800000 */
[----:B------:R-:W-:Y:S01]  /*0040*/  BSSY B0, `(.L_x_0) ;  /* 0x000000f000007945 */ /* 0x000fe20003800000 */
[--C-:B0-----:R-:W-:Y:S02]  /*0050*/  SHF.R.U32.HI R2, RZ, 0x5, R4.reuse ;  /* 0x00000005ff027819 */ /* 0x101fe40000011604 */
[----:B------:R-:W-:-:S03]  /*0060*/  SHF.R.U32.HI R7, RZ, 0x7, R4 ;  /* 0x00000007ff077819 */ /* 0x000fc60000011604 */
[----:B------:R-:W0:Y:S04]  /*0070*/  SHFL.IDX PT, R5, R2, RZ, 0x1f ;  /* 0x00001fff02057589 */ /* 0x000e2800000e0000 */
[----:B------:R1:W2:Y:S01]  /*0080*/  SHFL.IDX PT, R10, R7, RZ, 0x1f ;  /* 0x00001fff070a7589 */ /* 0x0002a200000e0000 */
[----:B0-----:R-:W-:-:S13]  /*0090*/  ISETP.NE.OR P0, PT, R5, RZ, !P0 ;  /* 0x000000ff0500720c */ /* 0x001fda0004705670 */
[----:B-12---:R-:W-:Y:S05]  /*00a0*/  @P0 BRA `(.L_x_1) ;  /* 0x0000000000200947 */ /* 0x006fea0003800000 */
[----:B------:R-:W-:Y:S02]  /*00b0*/  ULDC.64 UR4, c[0x0][0x198] ;  /* 0x0000660000047ab9 */ /* 0x000fe40000000a00 */
[----:B------:R-:W-:Y:S02]  /*00c0*/  UIADD3 UR6, UP0, UR4, 0xf0, URZ ;  /* 0x000000f004067890 */ /* 0x000fe4000ff1e03f */
[----:B------:R-:W-:Y:S02]  /*00d0*/  UIADD3 UR4, UP1, UR4, 0x1f0, URZ ;  /* 0x000001f004047890 */ /* 0x000fe4000ff3e03f */
[----:B------:R-:W-:Y:S02]  /*00e0*/  UIADD3.X UR7, URZ, UR5, URZ, UP0, !UPT ;  /* 0x000000053f077290 */ /* 0x000fe400087fe43f */
[----:B------:R-:W-:-:S07]  /*00f0*/  UIADD3.X UR5, URZ, UR5, URZ, UP1, !UPT ;  /* 0x000000053f057290 */ /* 0x000fce0008ffe43f */
[----:B------:R0:W-:Y:S02]  /*0100*/  UTMACCTL.PF [UR6] ;  /* 0x00000000060079b9 */ /* 0x0001e40008040000 */
[----:B------:R0:W-:Y:S02]  /*0110*/  UTMACCTL.PF [UR4] ;  /* 0x00000000040079b9 */ /* 0x0001e40008040000 */
[----:B0-----:R-:W-:Y:S01]  /*0120*/  NOP ;  /* 0x0000000000007918 */ /* 0x001fe20000000000 */
.L_x_1:
[----:B------:R-:W-:Y:S05]  /*0130*/  BSYNC B0 ;  /* 0x0000000000007941 */ /* 0x000fea0003800000 */
.L_x_0:
[----:B------:R-:W0:Y:S01]  /*0140*/  SHFL.IDX PT, R8, R2, RZ, 0x1f ;  /* 0x00001fff02087589 */ /* 0x000e2200000e0000 */
[----:B------:R-:W-:-:S04]  /*0150*/  SHF.R.S32.HI R3, RZ, 0x1f, R4 ;  /* 0x0000001fff037819 */ /* 0x000fc80000011404 */
[----:B------:R-:W-:-:S04]  /*0160*/  LEA.HI R3, R3, R4, RZ, 0x7 ;  /* 0x0000000403037211 */ /* 0x000fc800078f38ff */
[----:B------:R-:W-:-:S05]  /*0170*/  LOP3.LUT R3, R3, 0xffffff80, RZ, 0xc0, !PT ;  /* 0xffffff8003037812 */ /* 0x000fca00078ec0ff */
[----:B------:R-:W-:Y:S01]  /*0180*/  IMAD.IADD R3, R4, 0x1, -R3 ;  /* 0x0000000104037824 */ /* 0x000fe200078e0a03 */
[----:B0-----:R-:W-:-:S13]  /*0190*/  ISETP.NE.AND P0, PT, R8, RZ, PT ;  /* 0x000000ff0800720c */ /* 0x001fda0003f05270 */
[----:B------:R-:W-:Y:S05]  /*01a0*/  @P0 BRA `(.L_x_2) ;  /* 0x0000000000600947 */ /* 0x000fea0003800000 */
[----:B------:R-:W0:Y:S01]  /*01b0*/  S2UR UR8, SR_CgaCtaId ;  /* 0x00000000000879c3 */ /* 0x000e220000008800 */
[----:B------:R-:W-:Y:S01]  /*01c0*/  UMOV UR4, 0x400 ;  /* 0x0000040000047882 */ /* 0x000fe20000000000 */
[----:B------:R-:W-:Y:S01]  /*01d0*/  UMOV UR5, 0x1 ;  /* 0x0000000100057882 */ /* 0x000fe20000000000 */
[----:B------:R-:W-:Y:S01]  /*01e0*/  UMOV UR6, 0x4 ;  /* 0x0000000400067882 */ /* 0x000fe20000000000 */
[----:B------:R-:W-:Y:S01]  /*01f0*/  ELECT P0, URZ, PT ;  /* 0x00000000003f782f */ /* 0x000fe20003800000 */
[----:B------:R-:W-:-:S04]  /*0200*/  UIADD3 UR6, -UR6, 0x100000, URZ ;  /* 0x0010000006067890 */ /* 0x000fc8000fffe13f */
[----:B------:R-:W-:Y:S02]  /*0210*/  USHF.L.U32 UR7, UR6, 0xb, URZ ;  /* 0x0000000b06077899 */ /* 0x000fe4000800063f */
[----:B------:R-:W-:Y:S02]  /*0220*/  USHF.L.U32 UR6, UR6, 0x1, URZ ;  /* 0x0000000106067899 */ /* 0x000fe4000800063f */
[----:B0-----:R-:W-:Y:S02]  /*0230*/  ULEA UR8, UR8, UR4, 0x18 ;  /* 0x0000000408087291 */ /* 0x001fe4000f8ec03f */
[----:B------:R-:W-:-:S04]  /*0240*/  UIADD3 UR4, -UR5, 0x100000, URZ ;  /* 0x0010000005047890 */ /* 0x000fc8000fffe13f */
[----:B------:R-:W-:Y:S02]  /*0250*/  USHF.L.U32 UR5, UR4, 0xb, URZ ;  /* 0x0000000b04057899 */ /* 0x000fe4000800063f */
[----:B------:R-:W-:Y:S01]  /*0260*/  USHF.L.U32 UR4, UR4, 0x1, URZ ;  /* 0x0000000104047899 */ /* 0x000fe2000800063f */
[----:B------:R-:W0:Y:S11]  /*0270*/  FENCE.VIEW.ASYNC.S ;  /* 0x00000000000073c6 */ /* 0x000e360000000000 */
[----:B0-----:R0:W1:Y:S01]  /*0280*/  SYNCS.EXCH.64 URZ, [UR8], UR4 ;  /* 0x00000004083f75b2 */ /* 0x0010620008000100 */
[----:B------:R0:W2:Y:S01]  /*0290*/  SYNCS.EXCH.64 URZ, [UR8+0x28], UR6 ;  /* 0x00002806083f75b2 */ /* 0x0000a20008000100 */
[----:B------:R0:W3:Y:S01]  /*02a0*/  SYNCS.EXCH.64 URZ, [UR8+0x8], UR4 ;  /* 0x00000804083f75b2 */ /* 0x0000e20008000100 */
[----:B------:R0:W4:Y:S01]  /*02b0*/  SYNCS.EXCH.64 URZ, [UR8+0x30], UR6 ;  /* 0x00003006083f75b2 */ /* 0x0001220008000100 */
[----:B------:R0:W0:Y:S01]  /*02c0*/  SYNCS.EXCH.64 URZ, [UR8+0x10], UR4 ;  /* 0x00001004083f75b2 */ /* 0x0000220008000100 */
[----:B------:R0:W0:Y:S01]  /*02d0*/  SYNCS.EXCH.64 URZ, [UR8+0x38], UR6 ;  /* 0x00003806083f75b2 */ /* 0x0000220008000100 */
[----:B------:R0:W0:Y:S01]  /*02e0*/  SYNCS.EXCH.64 URZ, [UR8+0x18], UR4 ;  /* 0x00001804083f75b2 */ /* 0x0000220008000100 */
[----:B------:R0:W0:Y:S01]  /*02f0*/  SYNCS.EXCH.64 URZ, [UR8+0x40], UR6 ;  /* 0x00004006083f75b2 */ /* 0x0000220008000100 */
[----:B------:R0:W0:Y:S01]  /*0300*/  SYNCS.EXCH.64 URZ, [UR8+0x20], UR4 ;  /* 0x00002004083f75b2 */ /* 0x0000220008000100 */
[----:B------:R0:W0:Y:S01]  /*0310*/  SYNCS.EXCH.64 URZ, [UR8+0x48], UR6 ;  /* 0x00004806083f75b2 */ /* 0x0000220008000100 */
[----:B------:R-:W-:Y:S01]  /*0320*/  NOP ;  /* 0x0000000000007918 */ /* 0x000fe20000000000 */
.L_x_2:
[----:B------:R-:W5:Y:S01]  /*0330*/  S2UR UR12, SR_CTAID.X ;  /* 0x00000000000c79c3 */ /* 0x000f620000002500 */
[----:B------:R-:W-:Y:S01]  /*0340*/  SHF.R.S32.HI R0, RZ, 0x1f, R3 ;  /* 0x0000001fff007819 */ /* 0x000fe20000011403 */
[----:B------:R-:W1:Y:S01]  /*0350*/  SHFL.IDX PT, R15, R2, RZ, 0x1f ;  /* 0x00001fff020f7589 */ /* 0x000e6200000e0000 */
[----:B------:R-:W-:Y:S02]  /*0360*/  SHF.R.S32.HI R11, RZ, 0x1f, R8 ;  /* 0x0000001fff0b7819 */ /* 0x000fe40000011408 */
[----:B------:R-:W-:Y:S02]  /*0370*/  ELECT P0, URZ, PT ;  /* 0x00000000003f782f */ /* 0x000fe40003800000 */
[----:B------:R-:W-:Y:S01]  /*0380*/  LEA.HI R6, R0, R3, RZ, 0x3 ;  /* 0x0000000300067211 */ /* 0x000fe200078f18ff */
[----:B------:R2:W3:Y:S01]  /*0390*/  SHFL.IDX PT, R13, R2, RZ, 0x1f ;  /* 0x00001fff020d7589 */ /* 0x0004e200000e0000 */
[----:B------:R-:W-:Y:S01]  /*03a0*/  LEA.HI R11, R11, R8, RZ, 0x2 ;  /* 0x000000080b0b7211 */ /* 0x000fe200078f10ff */
[----:B------:R-:W4:Y:S01]  /*03b0*/  LDC R14, c[0x0][0x140] ;  /* 0x00005000ff0e7b82 */ /* 0x000f220000000800 */
[----:B------:R-:W-:-:S02]  /*03c0*/  SHF.R.S32.HI R9, RZ, 0x3, R6 ;  /* 0x00000003ff097819 */ /* 0x000fc40000011406 */
[----:B------:R-:W-:Y:S02]  /*03d0*/  ELECT P1, URZ, PT ;  /* 0x00000000003f782f */ /* 0x000fe40003820000 */
[----:B------:R-:W-:Y:S01]  /*03e0*/  SHF.R.S32.HI R12, RZ, 0x1f, R6 ;  /* 0x0000001fff0c7819 */ /* 0x000fe20000011406 */
[----:B0-----:R-:W-:Y:S01]  /*03f0*/  ULDC UR4, c[0x0][0x150] ;  /* 0x0000540000047ab9 */ /* 0x001fe20000000800 */
[----:B------:R-:W0:Y:S01]  /*0400*/  S2R R6, SR_CTAID.Y ;  /* 0x0000000000067919 */ /* 0x000e220000002600 */
[----:B------:R-:W-:Y:S01]  /*0410*/  LOP3.LUT R11, R11, 0x3ffffffc, RZ, 0xc0, !PT ;  /* 0x3ffffffc0b0b7812 */ /* 0x000fe200078ec0ff */
[----:B------:R-:W-:Y:S01]  /*0420*/  UMOV UR11, 0x80 ;  /* 0x00000080000b7882 */ /* 0x000fe20000000000 */
[----:B------:R-:W-:Y:S01]  /*0430*/  LEA.HI R12, R12, R9, RZ, 0x2 ;  /* 0x000000090c0c7211 */ /* 0x000fe200078f10ff */
[----:B------:R-:W0:Y:S01]  /*0440*/  LDC R25, c[0x0][0x148] ;  /* 0x00005200ff197b82 */ /* 0x000e220000000800 */
[----:B--2---:R-:W-:Y:S01]  /*0450*/  SHF.R.S32.HI R2, RZ, 0x1f, R5 ;  /* 0x0000001fff027819 */ /* 0x004fe20000011405 */
[----:B------:R-:W-:Y:S01]  /*0460*/  IMAD.IADD R11, R8, 0x1, -R11 ;  /* 0x00000001080b7824 */ /* 0x000fe200078e0a0b */
[----:B------:R-:W-:Y:S01]  /*0470*/  LOP3.LUT R12, R12, 0xfffffffc, RZ, 0xc0, !PT ;  /* 0xfffffffc0c0c7812 */ /* 0x000fe200078ec0ff */
[----:B------:R-:W-:Y:S01]  /*0480*/  NOP ;  /* 0x0000000000007918 */ /* 0x000fe20000000000 */
[----:B------:R-:W-:Y:S01]  /*0490*/  LEA.HI R2, R2, R5, RZ, 0x2 ;  /* 0x0000000502027211 */ /* 0x000fe200078f10ff */
[----:B------:R-:W-:Y:S01]  /*04a0*/  NOP ;  /* 0x0000000000007918 */ /* 0x000fe20000000000 */
[C---:B------:R-:W-:Y:S01]  /*04b0*/  VIADD R35, R10.reuse, 0xffffffff ;  /* 0xffffffff0a237836 */ /* 0x040fe20000000000 */
[----:B------:R-:W-:Y:S01]  /*04c0*/  ISETP.NE.AND P3, PT, R10, RZ, PT ;  /* 0x000000ff0a00720c */ /* 0x000fe20003f65270 */
[----:B------:R-:W-:Y:S01]  /*04d0*/  IMAD.IADD R12, R9, 0x1, -R12 ;  /* 0x00000001090c7824 */ /* 0x000fe200078e0a0c */
[----:B-----5:R-:W-:Y:S01]  /*04e0*/  I2FP.F32.U32 R9, UR12 ;  /* 0x0000000c00097c45 */ /* 0x020fe20008201000 */
[----:B------:R-:W-:Y:S01]  /*04f0*/  IMAD.MOV.U32 R154, RZ, RZ, 0x1 ;  /* 0x00000001ff9a7424 */ /* 0x000fe200078e00ff */
[----:B-1----:R-:W-:Y:S01]  /*0500*/  ISETP.NE.OR P0, PT, R15, RZ, !P0 ;  /* 0x000000ff0f00720c */ /* 0x002fe20004705670 */
[----:B------:R-:W-:Y:S01]  /*0510*/  IMAD R11, R11, 0x4, R12 ;  /* 0x000000040b0b7824 */ /* 0x000fe200078e020c */
[----:B---3--:R-:W-:Y:S01]  /*0520*/  ISETP.NE.OR P1, PT, R13, RZ, !P1 ;  /* 0x000000ff0d00720c */ /* 0x008fe20004f25670 */
[----:B------:R-:W-:Y:S01]  /*0530*/  FMUL R9, R9, UR4 ;  /* 0x0000000409097c20 */ /* 0x000fe20008400000 */
[----:B------:R-:W1:Y:S01]  /*0540*/  LDC R13, c[0x0][0x144] ;  /* 0x00005100ff0d7b82 */ /* 0x000e620000000800 */
[----:B----4-:R-:W-:Y:S01]  /*0550*/  ISETP.EQ.U32.AND P2, PT, R14, 0x1, PT ;  /* 0x000000010e00780c */ /* 0x010fe20003f42070 */
[----:B------:R-:W-:Y:S01]  /*0560*/  ULDC UR4, c[0x0][0x154] ;  /* 0x0000550000047ab9 */ /* 0x000fe20000000800 */
[----:B------:R-:W-:-:S02]  /*0570*/  SHF.R.S32.HI R8, RZ, 0x1f, R11 ;  /* 0x0000001fff087819 */ /* 0x000fc4000001140b */
[----:B------:R-:W2:Y:S01]  /*0580*/  F2I.U32.TRUNC.NTZ R9, R9 ;  /* 0x0000000900097305 */ /* 0x000ea2000020f000 */
[----:B------:R-:W-:Y:S02]  /*0590*/  LOP3.LUT R2, R2, 0xfffffffc, RZ, 0xc0, !PT ;  /* 0xfffffffc02027812 */ /* 0x000fe400078ec0ff */
[----:B------:R-:W-:Y:S01]  /*05a0*/  LEA.HI R8, R8, R11, RZ, 0x2 ;  /* 0x0000000b08087211 */ /* 0x000fe200078f10ff */
[----:B------:R-:W-:Y:S01]  /*05b0*/  VOTEU.ALL UP2, P0 ;  /* 0x00000000003f7886 */ /* 0x000fe20000040000 */
[----:B------:R-:W-:Y:S01]  /*05c0*/  VOTEU.ALL UP0, P0 ;  /* 0x00000000003f7886 */ /* 0x000fe20000000000 */
[----:B------:R-:W-:Y:S01]  /*05d0*/  VOTEU.ALL UP3, P1 ;  /* 0x00000000003f7886 */ /* 0x000fe20000860000 */
[----:B0-----:R-:W-:Y:S01]  /*05e0*/  I2FP.F32.U32 R12, R6 ;  /* 0x00000006000c7245 */ /* 0x001fe20000201000 */
[----:B------:R-:W-:Y:S01]  /*05f0*/  IMAD.IADD R5, R5, 0x1, -R2 ;  /* 0x0000000105057824 */ /* 0x000fe200078e0a02 */
[----:B------:R-:W0:Y:S01]  /*0600*/  @!UP2 S2UR UR7, SR_CgaCtaId ;  /* 0x000000000007a9c3 */ /* 0x000e220000008800 */
[----:B------:R-:W-:Y:S01]  /*0610*/  LOP3.LUT R8, R8, 0xfffffffc, RZ, 0xc0, !PT ;  /* 0xfffffffc08087812 */ /* 0x000fe200078ec0ff */
[----:B------:R-:W-:-:S02]  /*0620*/  IMAD.SHL.U32 R2, R11, 0x4, RZ ;  /* 0x000000040b027824 */ /* 0x000fc400078e00ff */
[----:B------:R-:W-:Y:S01]  /*0630*/  FMUL R12, R12, UR4 ;  /* 0x000000040c0c7c20 */ /* 0x000fe20008400000 */
[----:B------:R-:W-:Y:S01]  /*0640*/  UMOV UR4, 0x20 ;  /* 0x0000002000047882 */ /* 0x000fe20000000000 */
[----:B------:R-:W-:Y:S01]  /*0650*/  @!UP2 UMOV UR6, 0x400 ;  /* 0x000004000006a882 */ /* 0x000fe20000000000 */
[----:B--2---:R-:W-:Y:S01]  /*0660*/  IMAD.MOV R14, RZ, RZ, -R9 ;  /* 0x000000ffff0e7224 */ /* 0x004fe200078e0a09 */
[C---:B------:R-:W-:Y:S01]  /*0670*/  LOP3.LUT R155, R11.reuse, 0xc, R2, 0x78, !PT ;  /* 0x0000000c0b9b7812 */ /* 0x040fe200078e7802 */
[----:B------:R-:W2:Y:S01]  /*0680*/  @!UP3 S2UR UR10, SR_CgaCtaId ;  /* 0x00000000000ab9c3 */ /* 0x000ea20000008800 */
[----:B------:R-:W-:Y:S01]  /*0690*/  IMAD.IADD R8, R11, 0x1, -R8 ;  /* 0x000000010b087824 */ /* 0x000fe200078e0a08 */
[----:B------:R-:W3:Y:S01]  /*06a0*/  F2I.U32.TRUNC.NTZ R12, R12 ;  /* 0x0000000c000c7305 */ /* 0x000ee2000020f000 */
[----:B-1----:R-:W-:Y:S01]  /*06b0*/  IMAD R21, R13, R14, UR12 ;  /* 0x0000000c0d157e24 */ /* 0x002fe2000f8e020e */
[----:B------:R-:W-:-:S04]  /*06c0*/  @!UP2 UIADD3 UR4, -UR4, 0x100000, URZ ;  /* 0x001000000404a890 */ /* 0x000fc8000fffe13f */
[----:B------:R-:W-:Y:S02]  /*06d0*/  @!UP2 USHF.L.U32 UR5, UR4, 0xb, URZ ;  /* 0x0000000b0405a899 */ /* 0x000fe4000800063f */
[----:B------:R-:W-:Y:S01]  /*06e0*/  @!UP2 USHF.L.U32 UR4, UR4, 0x1, URZ ;  /* 0x000000010404a899 */ /* 0x000fe2000800063f */
[----:B------:R-:W-:Y:S01]  /*06f0*/  ISETP.GE.U32.AND P6, PT, R35, 0x2, PT ;  /* 0x000000022300780c */ /* 0x000fe20003fc6070 */
[----:B------:R-:W-:Y:S01]  /*0700*/  @!UP3 UMOV UR9, 0x400 ;  /* 0x000004000009b882 */ /* 0x000fe20000000000 */
[----:B------:R-:W-:Y:S01]  /*0710*/  VOTEU.ALL UP4, P1 ;  /* 0x00000000003f7886 */ /* 0x000fe20000880000 */
[----:B------:R-:W-:Y:S01]  /*0720*/  ISETP.NE.AND P4, PT, R8, R21, PT ;  /* 0x000000150800720c */ /* 0x000fe20003f85270 */
[----:B------:R-:W-:Y:S01]  /*0730*/  VOTEU.ALL UP5, P1 ;  /* 0x00000000003f7886 */ /* 0x000fe200008a0000 */
[----:B------:R-:W-:Y:S01]  /*0740*/  VOTEU.ALL UP1, P0 ;  /* 0x00000000003f7886 */ /* 0x000fe20000020000 */
[----:B------:R-:W-:Y:S01]  /*0750*/  LOP3.LUT P0, RZ, R3, 0x7, RZ, 0xc0, !PT ;  /* 0x0000000703ff7812 */ /* 0x000fe2000780c0ff */
[----:B------:R1:W4:Y:S03]  /*0760*/  SHFL.IDX PT, R14, R7, RZ, 0x1f ;  /* 0x00001fff070e7589 */ /* 0x00032600000e0000 */
[----:B------:R-:W-:Y:S01]  /*0770*/  ISETP.LT.U32.AND P0, PT, R155, 0x4, !P0 ;  /* 0x000000049b00780c */ /* 0x000fe20004701070 */
[----:B0-----:R-:W-:Y:S01]  /*0780*/  @!UP2 ULEA UR8, UR7, UR6, 0x18 ;  /* 0x000000060708a291 */ /* 0x001fe2000f8ec03f */
[----:B---3--:R-:W-:Y:S01]  /*0790*/  IMAD.MOV R20, RZ, RZ, -R12 ;  /* 0x000000ffff147224 */ /* 0x008fe200078e0a0c */
[----:B------:R-:W-:-:S04]  /*07a0*/  @!UP3 UIADD3 UR6, -UR11, 0x100000, URZ ;  /* 0x001000000b06b890 */ /* 0x000fc8000fffe13f */
[----:B------:R-:W-:Y:S02]  /*07b0*/  @!UP3 USHF.L.U32 UR7, UR6, 0xb, URZ ;  /* 0x0000000b0607b899 */ /* 0x000fe4000800063f */
[----:B------:R-:W-:Y:S01]  /*07c0*/  @!UP3 USHF.L.U32 UR6, UR6, 0x1, URZ ;  /* 0x000000010606b899 */ /* 0x000fe2000800063f */
[----:B------:R-:W-:Y:S01]  /*07d0*/  VOTEU.ALL UP2, P1 ;  /* 0x00000000003f7886 */ /* 0x000fe20000840000 */
[----:B------:R-:W-:Y:S01]  /*07e0*/  @P4 SHF.R.S32.HI R2, RZ, 0x1f, R155 ;  /* 0x0000001fff024819 */ /* 0x000fe2000001149b */
[----:B------:R-:W-:Y:S01]  /*07f0*/  IMAD R9, R25, R20, R6 ;  /* 0x0000001419097224 */ /* 0x000fe200078e0206 */
[----:B--2---:R-:W-:Y:S02]  /*0800*/  @!UP3 ULEA UR9, UR10, UR9, 0x18 ;  /* 0x000000090a09b291 */ /* 0x004fe4000f8ec03f */
[----:B------:R-:W-:Y:S01]  /*0810*/  @P4 LEA.HI R2, R2, R155, RZ, 0x2 ;  /* 0x0000009b02024211 */ /* 0x000fe200078f10ff */
[----:B------:R-:W-:Y:S01]  /*0820*/  VOTEU.ALL UP3, P1 ;  /* 0x00000000003f7886 */ /* 0x000fe20000860000 */
[----:B------:R-:W-:Y:S01]  /*0830*/  ISETP.NE.AND P1, PT, R5, 0x3, PT ;  /* 0x000000030500780c */ /* 0x000fe20003f25270 */
[----:B------:R-:W0:Y:S02]  /*0840*/  FENCE.VIEW.ASYNC.S ;  /* 0x00000000000073c6 */ /* 0x000e240000000000 */
[----:B0-----:R1:W0:Y:S01]  /*0850*/  @!UP0 SYNCS.EXCH.64 URZ, [UR8+0x80], UR4 ;  /* 0x00008004083f85b2 */ /* 0x0012220008000100 */
[----:B------:R-:W-:-:S02]  /*0860*/  @P4 SHF.R.S32.HI R2, RZ, 0x2, R2 ;  /* 0x00000002ff024819 */ /* 0x000fc40000011402 */
[----:B------:R-:W-:Y:S02]  /*0870*/  ISETP.EQ.OR P1, PT, R5, RZ, !P1 ;  /* 0x000000ff0500720c */ /* 0x000fe40004f22670 */
[----:B------:R-:W-:Y:S02]  /*0880*/  @P4 ISETP.NE.AND P5, PT, R2, R9, PT ;  /* 0x000000090200420c */ /* 0x000fe40003fa5270 */
[----:B------:R-:W-:Y:S02]  /*0890*/  ISETP.EQ.AND P1, PT, R10, RZ, P1 ;  /* 0x000000ff0a00720c */ /* 0x000fe40000f22270 */
[----:B------:R-:W-:Y:S02]  /*08a0*/  SEL R9, RZ, 0x1, !P0 ;  /* 0x00000001ff097807 */ /* 0x000fe40004000000 */
[----:B------:R-:W-:Y:S02]  /*08b0*/  @P4 SEL R154, RZ, 0x1, P5 ;  /* 0x00000001ff9a4807 */ /* 0x000fe40002800000 */
[----:B------:R-:W-:-:S02]  /*08c0*/  SEL R16, RZ, 0x1, !P1 ;  /* 0x00000001ff107807 */ /* 0x000fc40004800000 */
[----:B------:R-:W-:Y:S01]  /*08d0*/  LOP3.LUT R154, R154, R9, RZ, 0xc0, !PT ;  /* 0x000000099a9a7212 */ /* 0x000fe200078ec0ff */
[----:B------:R1:W2:Y:S01]  /*08e0*/  @!UP1 SYNCS.EXCH.64 URZ, [UR8+0x88], UR4 ;  /* 0x00008804083f95b2 */ /* 0x0002a20008000100 */
[----:B------:R-:W-:Y:S01]  /*08f0*/  NOP ;  /* 0x0000000000007918 */ /* 0x000fe20000000000 */
[----:B------:R-:W-:Y:S01]  /*0900*/  SEL R16, R16, 0x2, P6 ;  /* 0x0000000210107807 */ /* 0x000fe20003000000 */
[----:B------:R1:W3:Y:S01]  /*0910*/  @!UP2 SYNCS.EXCH.64 URZ, [UR9+0x60], UR6 ;  /* 0x00006006093fa5b2 */ /* 0x0002e20008000100 */
[----:B------:R1:W0:Y:S01]  /*0920*/  @!UP3 SYNCS.EXCH.64 URZ, [UR9+0x68], UR6 ;  /* 0x00006806093fb5b2 */ /* 0x0002220008000100 */
[----:B------:R1:W0:Y:S01]  /*0930*/  @!UP4 SYNCS.EXCH.64 URZ, [UR9+0x70], UR6 ;  /* 0x00007006093fc5b2 */ /* 0x0002220008000100 */
[----:B------:R1:W0:Y:S01]  /*0940*/  @!UP5 SYNCS.EXCH.64 URZ, [UR9+0x78], UR6 ;  /* 0x00007806093fd5b2 */ /* 0x0002220008000100 */
[----:B------:R-:W-:Y:S01]  /*0950*/  NOP ;  /* 0x0000000000007918 */ /* 0x000fe20000000000 */
[----:B-1--4-:R-:W-:Y:S05]  /*0960*/  @!P2 BRA `(.L_x_3) ;  /* 0x000000000008a947 */ /* 0x012fea0003800000 */
[----:B0-23--:R-:W-:Y:S01]  /*0970*/  UCGABAR_ARV ;  /* 0x00000000000079c7 */ /* 0x00dfe20008000000 */
[----:B------:R-:W-:Y:S05]  /*0980*/  BRA `(.L_x_4) ;  /* 0x0000000000047947 */ /* 0x000fea0003800000 */
.L_x_3:
[----:B0-23--:R-:W-:Y:S01]  /*0990*/  NOP ;  /* 0x0000000000007918 */ /* 0x00dfe20000000000 */
.L_x_4:
[----:B------:R-:W-:Y:S01]  /*09a0*/  ULDC.64 UR4, c[0x0][0x598] ;  /* 0x0001660000047ab9 */ /* 0x000fe20000000a00 */
[----:B------:R-:W-:Y:S01]  /*09b0*/  ULDC.64 UR36, c[0x0][0x208] ;  /* 0x0000820000247ab9 */ /* 0x000fe20000000a00 */
[----:B------:R-:W-:-:S04]  /*09c0*/  ISETP.NE.U32.AND P0, PT, RZ, UR4, PT ;  /* 0x00000004ff007c0c */ /* 0x000fc8000bf05070 */
[----:B------:R-:W-:-:S13]  /*09d0*/  ISETP.NE.AND.EX P0, PT, RZ, UR5, PT, P0 ;  /* 0x00000005ff007c0c */ /* 0x000fda000bf05300 */
[----:B------:R-:W-:Y:S05]  /*09e0*/  @!P0 BRA `(.L_x_5) ;  /* 0x00000000001c8947 */ /* 0x000fea0003800000 */
[----:B------:R-:W0:Y:S02]  /*09f0*/  LDC.64 R8, c[0x0][0x598] ;  /* 0x00016600ff087b82 */ /* 0x000e240000000a00 */
[----:B0-----:R-:W2:Y:S02]  /*0a00*/  LDG.E.64 R8, desc[UR36][R8.64] ;  /* 0x0000002408087981 */ /* 0x001ea4000c1e1b00 */
[----:B--2---:R-:W-:-:S04]  /*0a10*/  ISETP.NE.U32.AND P0, PT, R8, RZ, PT ;  /* 0x000000ff0800720c */ /* 0x004fc80003f05070 */
[----:B------:R-:W-:-:S13]  /*0a20*/  ISETP.NE.AND.EX P0, PT, R9, RZ, PT, P0 ;  /* 0x000000ff0900720c */ /* 0x000fda0003f05300 */
[----:B------:R-:W-:Y:S05]  /*0a30*/  @!P0 BRA `(.L_x_5) ;  /* 0x0000000000088947 */ /* 0x000fea0003800000 */
[----:B------:R0:W5:Y:S01]  /*0a40*/  LD.E R153, desc[UR36][R8.64] ;  /* 0x0000002408997980 */ /* 0x000162000c101900 */
[----:B------:R-:W-:Y:S05]  /*0a50*/  BRA `(.L_x_6) ;  /* 0x0000000000247947 */ /* 0x000fea0003800000 */
.L_x_5:
[----:B------:R-:W-:Y:S02]  /*0a60*/  ULDC.64 UR4, c[0x0][0x588] ;  /* 0x0001620000047ab9 */ /* 0x000fe40000000a00 */
[----:B------:R-:W-:-:S04]  /*0a70*/  ISETP.NE.U32.AND P0, PT, RZ, UR4, PT ;  /* 0x00000004ff007c0c */ /* 0x000fc8000bf05070 */
[----:B------:R-:W-:-:S13]  /*0a80*/  ISETP.NE.AND.EX P0, PT, RZ, UR5, PT, P0 ;  /* 0x00000005ff007c0c */ /* 0x000fda000bf05300 */
[----:B------:R-:W-:Y:S05]  /*0a90*/  @!P0 BRA `(.L_x_7) ;  /* 0x00000000000c8947 */ /* 0x000fea0003800000 */
[----:B------:R-:W0:Y:S02]  /*0aa0*/  LDC.64 R8, c[0x0][0x588] ;  /* 0x00016200ff087b82 */ /* 0x000e240000000a00 */
[----:B0-----:R1:W5:Y:S01]  /*0ab0*/  LDG.E R153, desc[UR36][R8.64] ;  /* 0x0000002408997981 */ /* 0x001362000c1e1900 */
[----:B------:R-:W-:Y:S05]  /*0ac0*/  BRA `(.L_x_6) ;  /* 0x0000000000087947 */ /* 0x000fea0003800000 */
.L_x_7:
[----:B------:R-:W-:Y:S02]  /*0ad0*/  ULDC UR4, c[0x0][0x580] ;  /* 0x0001600000047ab9 */ /* 0x000fe40000000800 */
[----:B------:R-:W-:-:S07]  /*0ae0*/  IMAD.U32 R153, RZ, RZ, UR4 ;  /* 0x00000004ff997e24 */ /* 0x000fce000f8e00ff */
.L_x_6:
[----:B------:R-:W-:Y:S02]  /*0af0*/  ULDC.64 UR4, c[0x0][0x5a0] ;  /* 0x0001680000047ab9 */ /* 0x000fe40000000a00 */
[----:B------:R-:W-:-:S04]  /*0b00*/  ISETP.NE.U32.AND P0, PT, RZ, UR4, PT ;  /* 0x00000004ff007c0c */ /* 0x000fc8000bf05070 */
[----:B------:R-:W-:-:S13]  /*0b10*/  ISETP.NE.AND.EX P0, PT, RZ, UR5, PT, P0 ;  /* 0x00000005ff007c0c */ /* 0x000fda000bf05300 */
[----:B------:R-:W-:Y:S05]  /*0b20*/  @!P0 BRA `(.L_x_8) ;  /* 0x00000000001c8947 */ /* 0x000fea0003800000 */
[----:B01----:R-:W0:Y:S02]  /*0b30*/  LDC.64 R8, c[0x0][0x5a0] ;  /* 0x00016800ff087b82 */ /* 0x003e240000000a00 */
[----:B0-----:R-:W2:Y:S02]  /*0b40*/  LDG.E.64 R8, desc[UR36][R8.64] ;  /* 0x0000002408087981 */ /* 0x001ea4000c1e1b00 */
[----:B--2---:R-:W-:-:S04]  /*0b50*/  ISETP.NE.U32.AND P0, PT, R8, RZ, PT ;  /* 0x000000ff0800720c */ /* 0x004fc80003f05070 */
[----:B------:R-:W-:-:S13]  /*0b60*/  ISETP.NE.AND.EX P0, PT, R9, RZ, PT, P0 ;  /* 0x000000ff0900720c */ /* 0x000fda0003f05300 */
[----:B------:R-:W-:Y:S05]  /*0b70*/  @!P0 BRA `(.L_x_8) ;  /* 0x0000000000088947 */ /* 0x000fea0003800000 */
[----:B------:R0:W5:Y:S01]  /*0b80*/  LD.E R152, desc[UR36][R8.64] ;  /* 0x0000002408987980 */ /* 0x000162000c101900 */
[----:B------:R-:W-:Y:S05]  /*0b90*/  BRA `(.L_x_9) ;  /* 0x0000000000247947 */ /* 0x000fea0003800000 */
.L_x_8:
[----:B------:R-:W-:Y:S02]  /*0ba0*/  ULDC.64 UR4, c[0x0][0x590] ;  /* 0x0001640000047ab9 */ /* 0x000fe40000000a00 */
[----:B------:R-:W-:-:S04]  /*0bb0*/  ISETP.NE.U32.AND P0, PT, RZ, UR4, PT ;  /* 0x00000004ff007c0c */ /* 0x000fc8000bf05070 */
[----:B------:R-:W-:-:S13]  /*0bc0*/  ISETP.NE.AND.EX P0, PT, RZ, UR5, PT, P0 ;  /* 0x00000005ff007c0c */ /* 0x000fda000bf05300 */
[----:B------:R-:W-:Y:S05]  /*0bd0*/  @!P0 BRA `(.L_x_10) ;  /* 0x00000000000c8947 */ /* 0x000fea0003800000 */
[----:B01----:R-:W0:Y:S02]  /*0be0*/  LDC.64 R8, c[0x0][0x590] ;  /* 0x00016400ff087b82 */ /* 0x003e240000000a00 */
[----:B0-----:R1:W5:Y:S01]  /*0bf0*/  LDG.E R152, desc[UR36][R8.64] ;  /* 0x0000002408987981 */ /* 0x001362000c1e1900 */
[----:B------:R-:W-:Y:S05]  /*0c00*/  BRA `(.L_x_9) ;  /* 0x0000000000087947 */ /* 0x000fea0003800000 */
.L_x_10:
[----:B------:R-:W-:Y:S02]  /*0c10*/  ULDC UR4, c[0x0][0x584] ;  /* 0x0001610000047ab9 */ /* 0x000fe40000000800 */
[----:B------:R-:W-:-:S07]  /*0c20*/  IMAD.U32 R152, RZ, RZ, UR4 ;  /* 0x00000004ff987e24 */ /* 0x000fce000f8e00ff */
.L_x_9:
[----:B------:R-:W2:Y:S01]  /*0c30*/  LDC R2, c[0x0][0x65c] ;  /* 0x00019700ff027b82 */ /* 0x000ea20000000800 */
[----:B------:R-:W-:Y:S01]  /*0c40*/  ULDC UR6, c[0x0][0x28c] ;  /* 0x0000a30000067ab9 */ /* 0x000fe20000000800 */
[----:B------:R-:W-:Y:S01]  /*0c50*/  ISETP.NE.AND P0, PT, R10, 0x2, PT ;  /* 0x000000020a00780c */ /* 0x000fe20003f05270 */
[----:B------:R-:W-:Y:S01]  /*0c60*/  UIADD3 UR6, UR6, 0x7f, URZ ;  /* 0x0000007f06067890 */ /* 0x000fe2000fffe03f */
[----:B01----:R-:W-:Y:S01]  /*0c70*/  IMAD.U32 R8, RZ, RZ, UR12 ;  /* 0x0000000cff087e24 */ /* 0x003fe2000f8e00ff */
[----:B------:R-:W-:Y:S01]  /*0c80*/  UMOV UR38, URZ ;  /* 0x0000003f00267c82 */ /* 0x000fe20008000000 */
[----:B------:R-:W-:Y:S01]  /*0c90*/  IMAD.MOV.U32 R9, RZ, RZ, RZ ;  /* 0x000000ffff097224 */ /* 0x000fe200078e00ff */
[----:B------:R-:W-:Y:S01]  /*0ca0*/  USHF.R.S32.HI UR7, URZ, 0x1f, UR6 ;  /* 0x0000001f3f077899 */ /* 0x000fe20008011406 */
[----:B------:R-:W-:Y:S01]  /*0cb0*/  UMOV UR39, URZ ;  /* 0x0000003f00277c82 */ /* 0x000fe20008000000 */
[----:B------:R-:W-:Y:S02]  /*0cc0*/  ULDC.64 UR8, c[0x0][0x650] ;  /* 0x0001940000087ab9 */ /* 0x000fe40000000a00 */
[----:B------:R-:W-:-:S04]  /*0cd0*/  ULEA.HI UR7, UR7, UR6, URZ, 0x7 ;  /* 0x0000000607077291 */ /* 0x000fc8000f8f383f */
[----:B------:R-:W-:Y:S01]  /*0ce0*/  USHF.R.S32.HI UR40, URZ, 0x7, UR7 ;  /* 0x000000073f287899 */ /* 0x000fe20008011407 */
[----:B--2---:R-:W-:-:S13]  /*0cf0*/  ISETP.NE.AND P1, PT, R2, 0x1, PT ;  /* 0x000000010200780c */ /* 0x004fda0003f25270 */
[----:B------:R-:W0:Y:S01]  /*0d00*/  @P1 LDC R19, c[0x0][0x10] ;  /* 0x00000400ff131b82 */ /* 0x000e220000000800 */
[----:B------:R-:W-:Y:S02]  /*0d10*/  @P1 IMAD.MOV.U32 R7, RZ, RZ, RZ ;  /* 0x000000ffff071224 */ /* 0x000fe400078e00ff */
[----:B------:R-:W-:-:S05]  /*0d20*/  @P1 IMAD.MOV.U32 R17, RZ, RZ, RZ ;  /* 0x000000ffff111224 */ /* 0x000fca00078e00ff */
[----:B------:R-:W1:Y:S01]  /*0d30*/  @!P1 LDC R11, c[0x0][0xc] ;  /* 0x00000300ff0b9b82 */ /* 0x000e620000000800 */
[----:B------:R-:W-:Y:S01]  /*0d40*/  ULDC UR4, c[0x0][0xc] ;  /* 0x0000030000047ab9 */ /* 0x000fe20000000800 */
[----:B------:R-:W-:Y:S02]  /*0d50*/  ULDC UR5, c[0x0][0x10] ;  /* 0x0000040000057ab9 */ /* 0x000fe40000000800 */
[----:B------:R-:W-:-:S04]  /*0d60*/  UIMAD.WIDE.U32 UR4, UR4, UR5, URZ ;  /* 0x00000005040472a5 */ /* 0x000fc8000f8e003f */
[----:B------:R-:W2:Y:S01]  /*0d70*/  LDC R2, c[0x0][0x14] ;  /* 0x00000500ff027b82 */ /* 0x000ea20000000800 */
[----:B0-----:R-:W-:-:S04]  /*0d80*/  @P1 IMAD.WIDE.U32 R18, R19, UR12, R6 ;  /* 0x0000000c13121c25 */ /* 0x001fc8000f8e0006 */
[----:B------:R-:W-:Y:S02]  /*0d90*/  @P1 IMAD.IADD R17, R19, 0x1, R17 ;  /* 0x0000000113111824 */ /* 0x000fe400078e0211 */
[----:B-1----:R-:W-:-:S04]  /*0da0*/  @!P1 IMAD.WIDE.U32 R8, R6, R11, R8 ;  /* 0x0000000b06089225 */ /* 0x002fc800078e0008 */
[----:B------:R-:W-:Y:S02]  /*0db0*/  @!P1 IMAD.MOV.U32 R18, RZ, RZ, R8 ;  /* 0x000000ffff129224 */ /* 0x000fe400078e0008 */
[----:B------:R-:W-:Y:S02]  /*0dc0*/  @!P1 IMAD.MOV.U32 R17, RZ, RZ, R9 ;  /* 0x000000ffff119224 */ /* 0x000fe400078e0009 */
[----:B--2---:R-:W-:-:S04]  /*0dd0*/  IMAD.WIDE.U32 R12, R2, UR4, RZ ;  /* 0x00000004020c7c25 */ /* 0x004fc8000f8e00ff */
[----:B------:R-:W-:Y:S01]  /*0de0*/  IMAD R23, R2, UR5, RZ ;  /* 0x0000000502177c24 */ /* 0x000fe2000f8e02ff */
[----:B------:R0:W-:Y:S03]  /*0df0*/  STL.64 [R1], R12 ;  /* 0x0000000c01007387 */ /* 0x0001e60000100a00 */
[----:B------:R-:W-:Y:S01]  /*0e00*/  IMAD.IADD R23, R13, 0x1, R23 ;  /* 0x000000010d177824 */ /* 0x000fe200078e0217 */
[----:B------:R-:W-:Y:S06]  /*0e10*/  @P0 BRA `(.L_x_11) ;  /* 0x0000000000200947 */ /* 0x000fec0003800000 */
[----:B------:R-:W-:Y:S01]  /*0e20*/  UISETP.GE.U32.AND UP0, UPT, UR40, 0x5, UPT ;  /* 0x000000052800788c */ /* 0x000fe2000bf06070 */
[----:B------:R-:W-:Y:S01]  /*0e30*/  IADD3 R18, P0, R18, R12, RZ ;  /* 0x0000000c12127210 */ /* 0x000fe20007f1e0ff */
[----:B------:R-:W-:Y:S01]  /*0e40*/  UIMAD.WIDE.U32 UR4, UR40, -0x33333333, URZ ;  /* 0xcccccccd280478a5 */ /* 0x000fe2000f8e003f */
[----:B------:R-:W-:-:S03]  /*0e50*/  UMOV UR39, URZ ;  /* 0x0000003f00277c82 */ /* 0x000fc60008000000 */
[----:B------:R-:W-:Y:S01]  /*0e60*/  USHF.R.U32.HI UR4, URZ, 0x2, UR5 ;  /* 0x000000023f047899 */ /* 0x000fe20008011605 */
[----:B------:R-:W-:-:S03]  /*0e70*/  IMAD.X R17, R23, 0x1, R17, P0 ;  /* 0x0000000117117824 */ /* 0x000fc600000e0611 */
[----:B------:R-:W-:Y:S02]  /*0e80*/  UIMAD UR38, UR4, -0x5, UR40 ;  /* 0xfffffffb042678a4 */ /* 0x000fe4000f8e0228 */
[----:B------:R-:W-:-:S12]  /*0e90*/  @UP0 ULOP3.LUT UR39, UR4, 0x1, URZ, 0xc0, !UPT ;  /* 0x0000000104270892 */ /* 0x000fd8000f8ec03f */
.L_x_11:
[----:B------:R-:W-:Y:S01]  /*0ea0*/  ISETP.GE.U32.AND P0, PT, R18, UR8, PT ;  /* 0x0000000812007c0c */ /* 0x000fe2000bf06070 */
[----:B------:R-:W-:Y:S01]  /*0eb0*/  IMAD.MOV.U32 R19, RZ, RZ, -0x1 ;  /* 0xffffffffff137424 */ /* 0x000fe200078e00ff */
[----:B------:R-:W-:Y:S01]  /*0ec0*/  PRMT R8, RZ, 0x7610, R8 ;  /* 0x00007610ff087816 */ /* 0x000fe20000000008 */
[----:B------:R-:W-:Y:S01]  /*0ed0*/  IMAD.MOV.U32 R22, RZ, RZ, -0x1 ;  /* 0xffffffffff167424 */ /* 0x000fe200078e00ff */
[----:B------:R-:W-:Y:S01]  /*0ee0*/  ISETP.GE.U32.AND.EX P0, PT, R17, UR9, PT, P0 ;  /* 0x0000000911007c0c */ /* 0x000fe2000bf06100 */
[----:B------:R-:W-:-:S12]  /*0ef0*/  IMAD.MOV.U32 R2, RZ, RZ, -0x1 ;  /* 0xffffffffff027424 */ /* 0x000fd800078e00ff */
[----:B------:R-:W-:Y:S05]  /*0f00*/  @P0 BRA `(.L_x_12) ;  /* 0x00000004002c0947 */ /* 0x000fea0003800000 */
[----:B------:R-:W1:Y:S01]  /*0f10*/  LDC.64 R26, c[0x0][0x628] ;  /* 0x00018a00ff1a7b82 */ /* 0x000e620000000a00 */
[----:B------:R-:W-:Y:S02]  /*0f20*/  IMAD.MOV.U32 R8, RZ, RZ, R18 ;  /* 0x000000ffff087224 */ /* 0x000fe400078e0012 */
[----:B------:R-:W-:-:S05]  /*0f30*/  IMAD.MOV.U32 R9, RZ, RZ, R17 ;  /* 0x000000ffff097224 */ /* 0x000fca00078e0011 */
[----:B------:R-:W2:Y:S08]  /*0f40*/  LDC R2, c[0x0][0x630] ;  /* 0x00018c00ff027b82 */ /* 0x000eb00000000800 */
[----:B------:R-:W3:Y:S01]  /*0f50*/  LDC.64 R28, c[0x0][0x620] ;  /* 0x00018800ff1c7b82 */ /* 0x000ee20000000a00 */
[----:B-1----:R-:W-:-:S04]  /*0f60*/  ISETP.NE.U32.AND P0, PT, R26, RZ, PT ;  /* 0x000000ff1a00720c */ /* 0x002fc80003f05070 */
[----:B------:R-:W-:-:S13]  /*0f70*/  ISETP.NE.AND.EX P0, PT, R27, RZ, PT, P0 ;  /* 0x000000ff1b00720c */ /* 0x000fda0003f05300 */
[----:B--23--:R-:W-:Y:S05]  /*0f80*/  @!P0 BRA `(.L_x_13) ;  /* 0x0000000000288947 */ /* 0x00cfea0003800000 */
[----:B0-----:R-:W0:Y:S02]  /*0f90*/  LDC R13, c[0x0][0x634] ;  /* 0x00018d00ff0d7b82 */ /* 0x001e240000000800 */
[----:B0-----:R-:W-:-:S05]  /*0fa0*/  IADD3 R13, P0, R18, R13, RZ ;  /* 0x0000000d120d7210 */ /* 0x001fca0007f1e0ff */
[----:B------:R-:W-:-:S04]  /*0fb0*/  IMAD.X R15, RZ, RZ, R17, P0 ;  /* 0x000000ffff0f7224 */ /* 0x000fc800000e0611 */
[----:B------:R-:W-:-:S04]  /*0fc0*/  IMAD.WIDE.U32 R8, R15, R26, RZ ;  /* 0x0000001a0f087225 */ /* 0x000fc800078e00ff */
[----:B------:R-:W-:-:S04]  /*0fd0*/  IMAD.WIDE.U32 R10, P0, R13, R27, R8 ;  /* 0x0000001b0d0a7225 */ /* 0x000fc80007800008 */
[----:B------:R-:W-:-:S04]  /*0fe0*/  IMAD.WIDE.U32 R8, R13, R26, RZ ;  /* 0x0000001a0d087225 */ /* 0x000fc800078e00ff */
[----:B------:R-:W-:Y:S01]  /*0ff0*/  IMAD.X R13, RZ, RZ, RZ, P0 ;  /* 0x000000ffff0d7224 */ /* 0x000fe200000e06ff */
[----:B------:R-:W-:Y:S01]  /*1000*/  IADD3 RZ, P0, R9, R10, RZ ;  /* 0x0000000a09ff7210 */ /* 0x000fe20007f1e0ff */
[----:B------:R-:W-:-:S04]  /*1010*/  IMAD.MOV.U32 R12, RZ, RZ, R11 ;  /* 0x000000ffff0c7224 */ /* 0x000fc800078e000b */
[----:B------:R-:W-:-:S08]  /*1020*/  IMAD.WIDE.U32.X R8, R15, R27, R12, P0 ;  /* 0x0000001b0f087225 */ /* 0x000fd000000e040c */
.L_x_13:
[----:B------:R-:W1:Y:S01]  /*1030*/  LDC.64 R32, c[0x0][0x640] ;  /* 0x00019000ff207b82 */ /* 0x000e620000000a00 */
[-C--:B------:R-:W-:Y:S01]  /*1040*/  SHF.R.U64 R30, R8, R2.reuse, R9 ;  /* 0x00000002081e7219 */ /* 0x080fe20000001209 */
[----:B------:R-:W-:Y:S01]  /*1050*/  IMAD.MOV.U32 R19, RZ, RZ, R17 ;  /* 0x000000ffff137224 */ /* 0x000fe200078e0011 */
[----:B------:R-:W-:Y:S01]  /*1060*/  SHF.R.U32.HI R2, RZ, R2, R9 ;  /* 0x00000002ff027219 */ /* 0x000fe20000011609 */
[----:B------:R-:W-:Y:S01]  /*1070*/  IMAD.MOV.U32 R26, RZ, RZ, 0x1 ;  /* 0x00000001ff1a7424 */ /* 0x000fe200078e00ff */
[----:B------:R-:W-:-:S03]  /*1080*/  IADD3 R11, P0, RZ, -R30, RZ ;  /* 0x8000001eff0b7210 */ /* 0x000fc60007f1e0ff */
[----:B------:R-:W2:Y:S02]  /*1090*/  LDC R10, c[0x0][0x618] ;  /* 0x00018600ff0a7b82 */ /* 0x000ea40000000800 */
[----:B------:R-:W-:-:S04]  /*10a0*/  IMAD.X R9, RZ, RZ, ~R2, P0 ;  /* 0x000000ffff097224 */ /* 0x000fc800000e0e02 */
[-C--:B------:R-:W-:Y:S02]  /*10b0*/  IMAD R2, R9, R28.reuse, RZ ;  /* 0x0000001c09027224 */ /* 0x080fe400078e02ff */
[----:B0-----:R-:W0:Y:S01]  /*10c0*/  LDC R13, c[0x0][0x608] ;  /* 0x00018200ff0d7b82 */ /* 0x001e220000000800 */
[----:B------:R-:W-:-:S04]  /*10d0*/  IMAD.WIDE.U32 R8, R11, R28, R18 ;  /* 0x0000001c0b087225 */ /* 0x000fc800078e0012 */
[----:B------:R-:W-:Y:S02]  /*10e0*/  IMAD R11, R11, R29, R2 ;  /* 0x0000001d0b0b7224 */ /* 0x000fe400078e0202 */
[----:B------:R-:W-:Y:S01]  /*10f0*/  IMAD.MOV.U32 R2, RZ, RZ, -0x1 ;  /* 0xffffffffff027424 */ /* 0x000fe200078e00ff */
[----:B------:R-:W3:Y:S01]  /*1100*/  LDC R31, c[0x0][0x658] ;  /* 0x00019600ff1f7b82 */ /* 0x000ee20000000800 */
[----:B------:R-:W-:Y:S01]  /*1110*/  IMAD.IADD R9, R9, 0x1, R11 ;  /* 0x0000000109097824 */ /* 0x000fe200078e020b */
[----:B-1----:R-:W-:-:S04]  /*1120*/  ISETP.NE.U32.AND P0, PT, R32, RZ, PT ;  /* 0x000000ff2000720c */ /* 0x002fc80003f05070 */
[----:B------:R-:W-:Y:S02]  /*1130*/  ISETP.NE.AND.EX P0, PT, R33, RZ, PT, P0 ;  /* 0x000000ff2100720c */ /* 0x000fe40003f05300 */
[----:B------:R-:W1:Y:S01]  /*1140*/  LDC R29, c[0x0][0x600] ;  /* 0x00018000ff1d7b82 */ /* 0x000e620000000800 */
[-CC-:B--2---:R-:W-:Y:S02]  /*1150*/  SHF.R.U64 R27, R8, R10.reuse, R9.reuse ;  /* 0x0000000a081b7219 */ /* 0x184fe40000001209 */
[----:B------:R-:W-:-:S05]  /*1160*/  SHF.R.U32.HI R8, RZ, R10, R9 ;  /* 0x0000000aff087219 */ /* 0x000fca0000011609 */
[----:B------:R-:W2:Y:S01]  /*1170*/  LDC R22, c[0x0][0x648] ;  /* 0x00019200ff167b82 */ /* 0x000ea20000000800 */
[-CC-:B0-----:R-:W-:Y:S02]  /*1180*/  SHF.R.U64 R34, R27, R13.reuse, R8.reuse ;  /* 0x0000000d1b227219 */ /* 0x181fe40000001208 */
[----:B------:R-:W-:-:S05]  /*1190*/  SHF.R.U32.HI R8, RZ, R13, R8 ;  /* 0x0000000dff087219 */ /* 0x000fca0000011608 */
[----:B------:R-:W0:Y:S01]  /*11a0*/  LDC R24, c[0x0][0x638] ;  /* 0x00018e00ff187b82 */ /* 0x000e220000000800 */
[-CC-:B---3--:R-:W-:Y:S02]  /*11b0*/  SHF.R.U64 R36, R34, R31.reuse, R8.reuse ;  /* 0x0000001f22247219 */ /* 0x188fe40000001208 */
[-C--:B------:R-:W-:Y:S02]  /*11c0*/  SHF.L.U32 R2, R2, R31.reuse, RZ ;  /* 0x0000001f02027219 */ /* 0x080fe400000006ff */
[----:B------:R-:W-:Y:S01]  /*11d0*/  SHF.R.U32.HI R9, RZ, R31, R8 ;  /* 0x0000001fff097219 */ /* 0x000fe20000011608 */
[----:B------:R-:W-:Y:S01]  /*11e0*/  IMAD.MOV.U32 R8, RZ, RZ, R36 ;  /* 0x000000ffff087224 */ /* 0x000fe200078e0024 */
[----:B------:R-:W-:Y:S01]  /*11f0*/  LOP3.LUT R15, RZ, R2, RZ, 0x33, !PT ;  /* 0x00000002ff0f7212 */ /* 0x000fe200078e33ff */
[----:B------:R-:W3:Y:S01]  /*1200*/  LDC R28, c[0x0][0x610] ;  /* 0x00018400ff1c7b82 */ /* 0x000ee20000000800 */
[----:B------:R-:W-:Y:S05]  /*1210*/  @!P0 BRA `(.L_x_14) ;  /* 0x0000000000288947 */ /* 0x000fea0003800000 */
[----:B------:R-:W4:Y:S02]  /*1220*/  LDC R13, c[0x0][0x64c] ;  /* 0x00019300ff0d7b82 */ /* 0x000f240000000800 */
[----:B----4-:R-:W-:-:S05]  /*1230*/  IADD3 R13, P0, R36, R13, RZ ;  /* 0x0000000d240d7210 */ /* 0x010fca0007f1e0ff */
        /* <DEDUP_REMOVED lines=8> */
.L_x_14:
[----:B--2---:R-:W-:Y:S01]  /*12c0*/  SHF.R.U64 R7, R8, R22, R9 ;  /* 0x0000001608077219 */ /* 0x004fe20000001209 */
[----:B-1----:R-:W-:Y:S01]  /*12d0*/  VIADD R8, R29, 0xffffffff ;  /* 0xffffffff1d087836 */ /* 0x002fe20000000000 */
[----:B------:R-:W-:Y:S01]  /*12e0*/  SHF.L.U32 R2, R26, R31, RZ ;  /* 0x0000001f1a027219 */ /* 0x000fe200000006ff */
[----:B------:R-:W-:Y:S01]  /*12f0*/  @P1 IMAD R21, R25, R20, R6 ;  /* 0x0000001419151224 */ /* 0x000fe200078e0206 */
[----:B------:R-:W-:Y:S01]  /*1300*/  LOP3.LUT R15, R34, R15, RZ, 0xc0, !PT ;  /* 0x0000000f220f7212 */ /* 0x000fe200078ec0ff */
[----:B------:R-:W-:Y:S01]  /*1310*/  IMAD.MOV R9, RZ, RZ, -R7 ;  /* 0x000000ffff097224 */ /* 0x000fe200078e0a07 */
[----:B------:R-:W-:-:S03]  /*1320*/  LOP3.LUT R8, R27, R8, RZ, 0xc0, !PT ;  /* 0x000000081b087212 */ /* 0x000fc600078ec0ff */
[----:B------:R-:W-:Y:S02]  /*1330*/  IMAD R6, R2, R7, R15 ;  /* 0x0000000702067224 */ /* 0x000fe400078e020f */
[----:B0-----:R-:W-:Y:S02]  /*1340*/  IMAD R2, R9, R24, R36 ;  /* 0x0000001809027224 */ /* 0x001fe400078e0224 */
[----:B---3--:R-:W-:Y:S02]  /*1350*/  IMAD R19, R6, R28, R21 ;  /* 0x0000001c06137224 */ /* 0x008fe400078e0215 */
[----:B------:R-:W-:Y:S02]  /*1360*/  IMAD R2, R2, R29, R8 ;  /* 0x0000001d02027224 */ /* 0x000fe400078e0208 */
[----:B------:R-:W-:-:S03]  /*1370*/  IMAD.MOV.U32 R6, RZ, RZ, 0x1 ;  /* 0x00000001ff067424 */ /* 0x000fc600078e00ff */
[----:B------:R-:W-:Y:S02]  /*1380*/  SEL R22, R2, R19, !P1 ;  /* 0x0000001302167207 */ /* 0x000fe40004800000 */
[----:B------:R-:W-:Y:S01]  /*1390*/  SEL R19, R19, R2, !P1 ;  /* 0x0000000213137207 */ /* 0x000fe20004800000 */
[----:B------:R-:W-:Y:S01]  /*13a0*/  IMAD.MOV.U32 R2, RZ, RZ, R30 ;  /* 0x000000ffff027224 */ /* 0x000fe200078e001e */
[----:B------:R-:W-:-:S07]  /*13b0*/  PRMT R8, R6, 0x7610, R8 ;  /* 0x0000761006087816 */ /* 0x000fce0000000008 */
.L_x_12:
[----:B------:R-:W-:Y:S05]  /*13c0*/  @!P2 BRA `(.L_x_15) ;  /* 0x00000000000ca947 */ /* 0x000fea0003800000 */
[----:B------:R-:W-:Y:S01]  /*13d0*/  UCGABAR_WAIT ;  /* 0x0000000000007dc7 */ /* 0x000fe20008000000 */
[----:B------:R-:W-:Y:S01]  /*13e0*/  CCTL.IVALL ;  /* 0x00000000ff00798f */ /* 0x000fe20002000000 */
[----:B------:R-:W-:Y:S05]  /*13f0*/  BRA `(.L_x_16) ;  /* 0x0000000000047947 */ /* 0x000fea0003800000 */
.L_x_15:
[----:B------:R-:W-:Y:S06]  /*1400*/  BAR.SYNC.DEFER_BLOCKING 0x0 ;  /* 0x0000000000007b1d */ /* 0x000fec0000010000 */
.L_x_16:
[----:B------:R-:W-:Y:S05]  /*1410*/  @!P3 BRA `(.L_x_17) ;  /* 0x000000780020b947 */ /* 0x000fea0003800000 */
[----:B------:R-:W-:-:S13]  /*1420*/  ISETP.GT.U32.AND P0, PT, R35, 0x1, PT ;  /* 0x000000012300780c */ /* 0x000fda0003f04070 */
[----:B------:R-:W-:Y:S05]  /*1430*/  @P0 EXIT ;  /* 0x000000000000094d */ /* 0x000fea0003800000 */
.L_x_18:
[----:B------:R-:W-:-:S08]  /*1440*/  NOP ;  /* 0x0000000000007918 */ /* 0x000fd00000000000 */
[----:B------:R-:W1:Y:S02]  /*1450*/  USETMAXREG.TRY_ALLOC.CTAPOOL UP0, 0xe8 ;  /* 0x000000e8000079c8 */ /* 0x000e640008000600 */
[----:B-1----:R-:W-:-:S13]  /*1460*/  PLOP3.LUT P0, PT, PT, PT, UP0, 0x80, 0x0 ;  /* 0x000000000000781c */ /* 0x002fda0003f0f008 */
[----:B------:R-:W-:Y:S05]  /*1470*/  @!P0 BRA `(.L_x_18) ;  /* 0xfffffffc00f08947 */ /* 0x000fea000383ffff */
[----:B------:R-:W-:-:S13]  /*1480*/  LOP3.LUT P0, RZ, R8, 0xff, RZ, 0xc0, !PT ;  /* 0x000000ff08ff7812 */ /* 0x000fda000780c0ff */
[----:B------:R-:W-:Y:S05]  /*1490*/  @!P0 EXIT ;  /* 0x000000000000894d */ /* 0x000fea0003800000 */
[----:B------:R-:W1:Y:S01]  /*14a0*/  S2UR UR4, SR_CgaCtaId ;  /* 0x00000000000479c3 */ /* 0x000e620000008800 */
[----:B------:R-:W-:Y:S01]  /*14b0*/  VIADD R14, R14, 0xffffffff ;  /* 0xffffffff0e0e7836 */ /* 0x000fe20000000000 */
[CC--:B------:R-:W-:Y:S01]  /*14c0*/  LEA.HI R4, R0.reuse, R3.reuse, RZ, 0x2 ;  /* 0x0000000300047211 */ /* 0x0c0fe200078f10ff */
[----:B------:R-:W-:Y:S01]  /*14d0*/  UMOV UR41, 0x400 ;  /* 0x0000040000297882 */ /* 0x000fe20000000000 */
[----:B------:R-:W-:Y:S01]  /*14e0*/  LEA.HI R0, R0, R3, RZ, 0x5 ;  /* 0x0000000300007211 */ /* 0x000fe200078f28ff */
[----:B------:R-:W-:Y:S01]  /*14f0*/  UISETP.LT.AND UP0, UPT, UR40, 0x1, UPT ;  /* 0x000000012800788c */ /* 0x000fe2000bf01270 */
[----:B------:R-:W-:Y:S01]  /*1500*/  R2UR UR42, R14 ;  /* 0x000000000e2a72ca */ /* 0x000fe200000e0000 */
[----:B------:R-:W-:Y:S01]  /*1510*/  ULDC UR5, c[0x0][0x284] ;  /* 0x0000a10000057ab9 */ /* 0x000fe20000000800 */
[--C-:B------:R-:W-:Y:S01]  /*1520*/  SHF.R.S32.HI R156, RZ, 0x2, R4.reuse ;  /* 0x00000002ff9c7819 */ /* 0x100fe20000011404 */
[----:B------:R-:W-:Y:S01]  /*1530*/  USEL UR43, UR40, 0x1, UP0 ;  /* 0x00000001282b7887 */ /* 0x000fe20008000000 */
[----:B------:R-:W-:Y:S01]  /*1540*/  SHF.R.S32.HI R5, RZ, 0x1f, R4 ;  /* 0x0000001fff057819 */ /* 0x000fe20000011404 */
[----:B------:R-:W-:Y:S01]  /*1550*/  USHF.L.U32 UR44, UR40, 0x1, URZ ;  /* 0x00000001282c7899 */ /* 0x000fe2000800063f */
[----:B------:R-:W-:Y:S01]  /*1560*/  LOP3.LUT R158, R4, 0xfffffffc, RZ, 0xc0, !PT ;  /* 0xfffffffc049e7812 */ /* 0x000fe200078ec0ff */
[----:B------:R-:W-:Y:S01]  /*1570*/  UIADD3 UR43, -UR43, UR40, URZ ;  /* 0x000000282b2b7290 */ /* 0x000fe2000fffe13f */
[----:B------:R-:W-:-:S02]  /*1580*/  LEA.HI R5, R5, R156, RZ, 0x3 ;  /* 0x0000009c05057211 */ /* 0x000fc400078f18ff */
[----:B------:R-:W-:Y:S01]  /*1590*/  ISETP.NE.AND P0, PT, R14, RZ, PT ;  /* 0x000000ff0e00720c */ /* 0x000fe20003f05270 */
[----:B------:R-:W-:Y:S01]  /*15a0*/  IMAD.IADD R158, R3, 0x1, -R158 ;  /* 0x00000001039e7824 */ /* 0x000fe200078e0a9e */
[----:B------:R-:W-:Y:S01]  /*15b0*/  LOP3.LUT R5, R5, 0xfffffff8, RZ, 0xc0, !PT ;  /* 0xfffffff805057812 */ /* 0x000fe200078ec0ff */
[----:B------:R-:W-:Y:S01]  /*15c0*/  USHF.L.U32 UR42, UR42, 0x3, URZ ;  /* 0x000000032a2a7899 */ /* 0x000fe2000800063f */
[----:B------:R-:W-:-:S03]  /*15d0*/  SEL R165, RZ, 0x1, P0 ;  /* 0x00000001ffa57807 */ /* 0x000fc60000000000 */
[----:B------:R-:W-:Y:S01]  /*15e0*/  IMAD.IADD R156, R156, 0x1, -R5 ;  /* 0x000000019c9c7824 */ /* 0x000fe200078e0a05 */
[----:B-1----:R-:W-:Y:S01]  /*15f0*/  ULEA UR41, UR4, UR41, 0x18 ;  /* 0x0000002904297291 */ /* 0x002fe2000f8ec03f */
[----:B------:R-:W-:Y:S01]  /*1600*/  SHF.R.S32.HI R5, RZ, 0x5, R0 ;  /* 0x00000005ff057819 */ /* 0x000fe20000011400 */
[----:B------:R-:W-:Y:S02]  /*1610*/  IMAD.U32 R160, RZ, RZ, UR42 ;  /* 0x0000002affa07e24 */ /* 0x000fe4000f8e00ff */
[----:B------:R-:W-:Y:S01]  /*1620*/  UIADD3 UR45, UR41, 0x60, URZ ;  /* 0x00000060292d7890 */ /* 0x000fe2000fffe03f */
[--C-:B------:R-:W-:Y:S01]  /*1630*/  SHF.R.S32.HI R157, RZ, 0x1f, R156.reuse ;  /* 0x0000001fff9d7819 */ /* 0x100fe2000001149c */
[C-C-:B------:R-:W-:Y:S01]  /*1640*/  IMAD R163, R5.reuse, -0x10, -R156.reuse ;  /* 0xfffffff005a37824 */ /* 0x140fe200078e0a9c */
[C---:B------:R-:W-:Y:S02]  /*1650*/  LOP3.LUT R162, R160.reuse, 0x8, RZ, 0xc0, !PT ;  /* 0x00000008a0a27812 */ /* 0x040fe400078ec0ff */
[----:B------:R-:W-:Y:S01]  /*1660*/  LOP3.LUT R160, R160, 0x8, RZ, 0xc, !PT ;  /* 0x00000008a0a07812 */ /* 0x000fe200078e0cff */
[----:B------:R-:W-:Y:S01]  /*1670*/  IMAD.U32 R159, RZ, RZ, UR45 ;  /* 0x0000002dff9f7e24 */ /* 0x000fe2000f8e00ff */
[----:B------:R-:W-:Y:S01]  /*1680*/  LOP3.LUT R162, R162, 0x18, RZ, 0x3c, !PT ;  /* 0x00000018a2a27812 */ /* 0x000fe200078e3cff */
[----:B------:R-:W-:-:S04]  /*1690*/  IMAD.WIDE R156, R5, 0x10, R156 ;  /* 0x00000010059c7825 */ /* 0x000fc800078e029c */
[----:B------:R-:W-:Y:S02]  /*16a0*/  VIADD R161, R159, UR42 ;  /* 0x0000002a9fa17c36 */ /* 0x000fe40008000000 */
[----:B------:R-:W-:-:S07]  /*16b0*/  VIADD R163, R163, UR5 ;  /* 0x00000005a3a37c36 */ /* 0x000fce0008000000 */
.L_x_298:
[----:B------:R-:W-:Y:S01]  /*16c0*/  SHF.L.U32 R0, R165, 0x1f, RZ ;  /* 0x0000001fa5007819 */ /* 0x000fe200000006ff */
[----:B------:R-:W-:Y:S02]  /*16d0*/  ULDC UR4, c[0x0][0x28c] ;  /* 0x0000a30000047ab9 */ /* 0x000fe40000000800 */
[----:B------:R-:W-:Y:S01]  /*16e0*/  ISETP.LT.AND P1, PT, RZ, UR4, PT ;  /* 0x00000004ff007c0c */ /* 0x000fe2000bf21270 */
[----:B-1----:R-:W1:Y:S02]  /*16f0*/  SYNCS.PHASECHK.TRANS64.TRYWAIT P0, [R159+UR42], R0 ;  /* 0x000000009f0075a7 */ /* 0x002e64000800016a */
[----:B-1-34-:R-:W-:Y:S10]  /*1700*/  @!P0 BRA `(.L_x_19) ;  /* 0x0000008400a48947 */ /* 0x01aff40003800000 */
.L_x_321:
[----:B------:R-:W-:Y:S05]  /*1710*/  @P1 BRA `(.L_x_20) ;  /* 0x0000000000401947 */ /* 0x000fea0003800000 */
[----:B-1----:R-:W-:Y:S01]  /*1720*/  MOV R0, 0x0 ;  /* 0x0000000000007802 */ /* 0x002fe20000000f00 */
[----:B------:R-:W-:Y:S01]  /*1730*/  ULDC.64 UR4, c[0x4][0x68] ;  /* 0x01001a0000047ab9 */ /* 0x000fe20000000a00 */
[----:B------:R-:W-:Y:S01]  /*1740*/  ULDC.64 UR6, c[0x4][0x8] ;  /* 0x0100020000067ab9 */ /* 0x000fe20000000a00 */
[----:B------:R-:W-:Y:S01]  /*1750*/  IMAD.U32 R4, RZ, RZ, UR4 ;  /* 0x00000004ff047e24 */ /* 0x000fe2000f8e00ff */
[----:B------:R1:W2:Y:S01]  /*1760*/  LDC.64 R14, c[0x4][R0] ;  /* 0x01000000000e7b82 */ /* 0x0002a20000000a00 */
[----:B------:R-:W-:Y:S01]  /*1770*/  IMAD.U32 R5, RZ, RZ, UR5 ;  /* 0x00000005ff057e24 */ /* 0x000fe2000f8e00ff */
[----:B------:R-:W-:Y:S01]  /*1780*/  ULDC.64 UR4, c[0x4][0x70] ;  /* 0x01001c0000047ab9 */ /* 0x000fe20000000a00 */
[----:B------:R-:W-:Y:S02]  /*1790*/  IMAD.U32 R10, RZ, RZ, UR6 ;  /* 0x00000006ff0a7e24 */ /* 0x000fe4000f8e00ff */
[----:B------:R-:W-:Y:S02]  /*17a0*/  IMAD.U32 R6, RZ, RZ, UR4 ;  /* 0x00000004ff067e24 */ /* 0x000fe4000f8e00ff */
[----:B------:R-:W-:-:S02]  /*17b0*/  IMAD.U32 R7, RZ, RZ, UR5 ;  /* 0x00000005ff077e24 */ /* 0x000fc4000f8e00ff */
[----:B------:R-:W-:Y:S02]  /*17c0*/  IMAD.U32 R11, RZ, RZ, UR7 ;  /* 0x00000007ff0b7e24 */ /* 0x000fe4000f8e00ff */
[----:B------:R-:W-:Y:S02]  /*17d0*/  IMAD.MOV.U32 R8, RZ, RZ, 0x1e1 ;  /* 0x000001e1ff087424 */ /* 0x000fe400078e00ff */
[----:B0-----:R-:W-:Y:S02]  /*17e0*/  IMAD.MOV.U32 R12, RZ, RZ, 0x1 ;  /* 0x00000001ff0c7424 */ /* 0x001fe400078e00ff */
[----:B-1----:R-:W-:-:S07]  /*17f0*/  IMAD.MOV.U32 R13, RZ, RZ, RZ ;  /* 0x000000ffff0d7224 */ /* 0x002fce00078e00ff */
[----:B------:R-:W-:-:S07]  /*1800*/  LEPC R20, `(.L_x_20) ;  /* 0x000000001014794e */ /* 0x000fce0000000000 */
[----:B--2--5:R-:W-:Y:S05]  /*1810*/  CALL.ABS.NOINC R14 ;  /* 0x000000000e007343 */ /* 0x024fea0003c00000 */
.L_x_20:
[----:B-1----:R-:W-:-:S04]  /*1820*/  LOP3.LUT R0, R16, 0x1, RZ, 0xfc, !PT ;  /* 0x0000000110007812 */ /* 0x002fc800078efcff */
[----:B------:R-:W-:-:S13]  /*1830*/  ISETP.NE.AND P0, PT, R0, 0x3, PT ;  /* 0x000000030000780c */ /* 0x000fda0003f05270 */
[----:B------:R-:W-:Y:S05]  /*1840*/  @!P0 BRA `(.L_x_21) ;  /* 0x0000000000048947 */ /* 0x000fea0003800000 */
[----:B------:R-:W-:Y:S01]  /*1850*/  BPT.TRAP 0x1 ;  /* 0x000000040000795c */ /* 0x000fe20000300000 */
.L_x_21:
[----:B------:R-:W-:Y:S02]  /*1860*/  IMAD.U32 R3, RZ, RZ, UR38 ;  /* 0x00000026ff037e24 */ /* 0x000fe4000f8e00ff */
[----:B------:R-:W-:-:S03]  /*1870*/  IMAD.U32 R0, RZ, RZ, UR39 ;  /* 0x00000027ff007e24 */ /* 0x000fc6000f8e00ff */
[----:B------:R-:W-:Y:S02]  /*1880*/  LEA R3, R3, UR41, 0x3 ;  /* 0x0000002903037c11 */ /* 0x000fe4000f8e18ff */
[----:B------:R-:W-:-:S04]  /*1890*/  SHF.L.U32 R0, R0, 0x1f, RZ ;  /* 0x0000001f00007819 */ /* 0x000fc800000006ff */
[----:B------:R1:W2:Y:S01]  /*18a0*/  SYNCS.PHASECHK.TRANS64.TRYWAIT P1, [R3+URZ], R0 ;  /* 0x00000000030075a7 */ /* 0x0002a2000802017f */
[----:B------:R-:W-:Y:S05]  /*18b0*/  @!P0 BRA `(.L_x_22) ;  /* 0x0000000000048947 */ /* 0x000fea0003800000 */
[----:B------:R-:W-:Y:S01]  /*18c0*/  BPT.TRAP 0x1 ;  /* 0x000000040000795c */ /* 0x000fe20000300000 */
.L_x_22:
[----:B------:R-:W-:-:S05]  /*18d0*/  IMAD.U32 R4, RZ, RZ, UR43 ;  /* 0x0000002bff047e24 */ /* 0x000fca000f8e00ff */
[----:B------:R-:W-:Y:S01]  /*18e0*/  ISETP.GE.AND P2, PT, R4, 0x1, PT ;  /* 0x000000010400780c */ /* 0x000fe20003f46270 */
[----:B--2---:R-:W-:-:S12]  /*18f0*/  @P1 BRA `(.L_x_23) ;  /* 0x0000000000081947 */ /* 0x004fd80003800000 */
[----:B------:R-:W2:Y:S02]  /*1900*/  SYNCS.PHASECHK.TRANS64.TRYWAIT P1, [R3+URZ], R0 ;  /* 0x00000000030075a7 */ /* 0x000ea4000802017f */
[----:B--2---:R-:W-:Y:S05]  /*1910*/  @!P1 BRA `(.L_x_24) ;  /* 0x0000008400349947 */ /* 0x004fea0003800000 */
.L_x_23:
[----:B------:R-:W-:Y:S05]  /*1920*/  WARPSYNC.ALL ;  /* 0x0000000000007948 */ /* 0x000fea0003800000 */
[----:B------:R-:W-:Y:S01]  /*1930*/  UIADD3 UR4, UR41, 0x180, URZ ;  /* 0x0000018029047890 */ /* 0x000fe2000fffe03f */
[----:B------:R-:W-:Y:S01]  /*1940*/  WARPGROUP.ARRIVE ;  /* 0x00000000000079c5 */ /* 0x000fe20000000000 */
[----:B------:R-:W-:Y:S02]  /*1950*/  UIADD3 UR5, UR41, 0xa180, URZ ;  /* 0x0000a18029057890 */ /* 0x000fe4000fffe03f */
[----:B------:R-:W-:Y:S02]  /*1960*/  USHF.R.U32.HI UR4, URZ, 0x4, UR4 ;  /* 0x000000043f047899 */ /* 0x000fe40008011604 */
[----:B------:R-:W-:-:S02]  /*1970*/  USHF.R.U32.HI UR5, URZ, 0x4, UR5 ;  /* 0x000000043f057899 */ /* 0x000fc40008011605 */
[----:B------:R-:W-:Y:S02]  /*1980*/  ULOP3.LUT UR4, UR4, 0x3fff, URZ, 0xc0, !UPT ;  /* 0x00003fff04047892 */ /* 0x000fe4000f8ec03f */
[----:B------:R-:W-:Y:S02]  /*1990*/  ULOP3.LUT UR5, UR5, 0x3fff, URZ, 0xc0, !UPT ;  /* 0x00003fff05057892 */ /* 0x000fe4000f8ec03f */
[----:B------:R-:W-:Y:S02]  /*19a0*/  ULOP3.LUT UR8, UR4, 0x10000, URZ, 0xfc, !UPT ;  /* 0x0001000004087892 */ /* 0x000fe4000f8efc3f */
[----:B------:R-:W-:Y:S02]  /*19b0*/  ULOP3.LUT UR9, UR5, 0x10000, URZ, 0xfc, !UPT ;  /* 0x0001000005097892 */ /* 0x000fe4000f8efc3f */
[----:B------:R-:W-:Y:S02]  /*19c0*/  ULEA UR10, UR38, UR8, 0x9 ;  /* 0x00000008260a7291 */ /* 0x000fe4000f8e483f */
[----:B------:R-:W-:Y:S01]  /*19d0*/  ULEA UR11, UR38, UR9, 0xb ;  /* 0x00000009260b7291 */ /* 0x000fe2000f8e583f */
[----:B------:R-:W-:Y:S01]  /*19e0*/  UMOV UR5, 0x40000040 ;  /* 0x4000004000057882 */ /* 0x000fe20000000000 */
[----:B------:R-:W-:-:S03]  /*19f0*/  UMOV UR7, 0x40000040 ;  /* 0x4000004000077882 */ /* 0x000fc60000000000 */
[----:B------:R-:W-:Y:S02]  /*1a00*/  UMOV UR4, UR10 ;  /* 0x0000000a00047c82 */ /* 0x000fe40008000000 */
[----:B------:R-:W-:Y:S02]  /*1a10*/  UMOV UR6, UR11 ;  /* 0x0000000b00067c82 */ /* 0x000fe40008000000 */
[----:B------:R-:W-:Y:S01]  /*1a20*/  IGMMA.64x256x32.S8.S8 R24, gdesc[UR4], RZ, !UPT, gsb0 ;  /* 0x06600000041879f1 */ /* 0x000fe2000c0410ff */
[----:B------:R-:W-:Y:S02]  /*1a30*/  UIADD3 UR4, UR10, 0x2, URZ ;  /* 0x000000020a047890 */ /* 0x000fe4000fffe03f */
[----:B------:R-:W-:Y:S01]  /*1a40*/  UIADD3 UR6, UR11, 0x2, URZ ;  /* 0x000000020b067890 */ /* 0x000fe2000fffe03f */
[----:B------:R-:W-:Y:S01]  /*1a50*/  UMOV UR5, 0x40000040 ;  /* 0x4000004000057882 */ /* 0x000fe20000000000 */
[----:B------:R-:W-:Y:S01]  /*1a60*/  UMOV UR7, 0x40000040 ;  /* 0x4000004000077882 */ /* 0x000fe20000000000 */
[----:B------:R-:W-:-:S02]  /*1a70*/  WARPGROUP.DEPBAR.LE gsb0, 0x0 ;  /* 0x00008000000079c5 */ /* 0x000fc40000010000 */
[----:B------:R-:W-:-:S06]  /*1a80*/  WARPGROUP.ARRIVE ;  /* 0x00000000000079c5 */ /* 0x000fcc0000000000 */
[----:B------:R-:W-:Y:S01]  /*1a90*/  IGMMA.64x256x32.S8.S8 R24, gdesc[UR4], R24, gsb0 ;  /* 0x06600000041879f1 */ /* 0x000fe20008041018 */
[----:B------:R-:W-:Y:S02]  /*1aa0*/  UIADD3 UR4, UR10, 0x4, URZ ;  /* 0x000000040a047890 */ /* 0x000fe4000fffe03f */
[----:B------:R-:W-:Y:S01]  /*1ab0*/  UIADD3 UR6, UR11, 0x4, URZ ;  /* 0x000000040b067890 */ /* 0x000fe2000fffe03f */
[----:B------:R-:W-:Y:S01]  /*1ac0*/  UMOV UR5, 0x40000040 ;  /* 0x4000004000057882 */ /* 0x000fe20000000000 */
[----:B------:R-:W-:Y:S01]  /*1ad0*/  UMOV UR7, 0x40000040 ;  /* 0x4000004000077882 */ /* 0x000fe20000000000 */
[----:B------:R-:W-:Y:S02]  /*1ae0*/  WARPGROUP.DEPBAR.LE gsb0, 0x0 ;  /* 0x00008000000079c5 */ /* 0x000fe40000010000 */
        /* <DEDUP_REMOVED lines=8> */
[----:B------:R-:W-:Y:S03]  /*1b70*/  IGMMA.64x256x32.S8.S8 R24, gdesc[UR4], R24, gsb0 ;  /* 0x06600000041879f1 */ /* 0x000fe60008041018 */
[----:B------:R-:W-:Y:S02]  /*1b80*/  WARPGROUP.DEPBAR.LE gsb0, 0x0 ;  /* 0x00008000000079c5 */ /* 0x000fe40000010000 */
[----:B------:R-:W-:Y:S05]  /*1b90*/  @!P2 BRA `(.L_x_25) ;  /* 0x000000040014a947 */ /* 0x000fea0003800000 */
[----:B------:R-:W-:Y:S01]  /*1ba0*/  UIADD3 UR4, UR38, 0x1, URZ ;  /* 0x0000000126047890 */ /* 0x000fe2000fffe03f */
[----:B-12---:R-:W-:Y:S02]  /*1bb0*/  IMAD.U32 R0, RZ, RZ, UR43 ;  /* 0x0000002bff007e24 */ /* 0x006fe4000f8e00ff */
[----:B------:R-:W-:Y:S01]  /*1bc0*/  IMAD.U32 R3, RZ, RZ, UR38 ;  /* 0x00000026ff037e24 */ /* 0x000fe2000f8e00ff */
[----:B------:R-:W-:-:S04]  /*1bd0*/  UISETP.NE.AND UP0, UPT, UR4, 0x5, UPT ;  /* 0x000000050400788c */ /* 0x000fc8000bf05270 */
[----:B------:R-:W-:Y:S02]  /*1be0*/  USEL UR5, URZ, 0x1, UP0 ;  /* 0x000000013f057887 */ /* 0x000fe40008000000 */
[----:B------:R-:W-:Y:S02]  /*1bf0*/  USEL UR10, UR4, URZ, UP0 ;  /* 0x0000003f040a7287 */ /* 0x000fe40008000000 */
[----:B------:R-:W-:-:S06]  /*1c00*/  ULOP3.LUT UR5, UR39, UR5, URZ, 0x3c, !UPT ;  /* 0x0000000527057292 */ /* 0x000fcc000f8e3c3f */
[----:B------:R-:W-:-:S07]  /*1c10*/  IMAD.U32 R6, RZ, RZ, UR5 ;  /* 0x00000005ff067e24 */ /* 0x000fce000f8e00ff */
.L_x_32:
[----:B------:R-:W-:Y:S05]  /*1c20*/  @!P0 BRA `(.L_x_26) ;  /* 0x0000000000048947 */ /* 0x000fea0003800000 */
[----:B------:R-:W-:Y:S01]  /*1c30*/  BPT.TRAP 0x1 ;  /* 0x000000040000795c */ /* 0x000fe20000300000 */
.L_x_26:
[----:B------:R-:W-:Y:S01]  /*1c40*/  ULEA UR4, UR10, UR41, 0x3 ;  /* 0x000000290a047291 */ /* 0x000fe2000f8e183f */
[----:B------:R-:W-:-:S08]  /*1c50*/  SHF.L.U32 R4, R6, 0x1f, RZ ;  /* 0x0000001f06047819 */ /* 0x000fd000000006ff */
[----:B------:R1:W2:Y:S01]  /*1c60*/  SYNCS.PHASECHK.TRANS64.TRYWAIT P1, [UR4], R4 ;  /* 0x00000004ff0075a7 */ /* 0x0002a20008020144 */
[----:B------:R-:W-:Y:S05]  /*1c70*/  @!P0 BRA `(.L_x_27) ;  /* 0x0000000000048947 */ /* 0x000fea0003800000 */
[----:B------:R-:W-:Y:S01]  /*1c80*/  BPT.TRAP 0x1 ;  /* 0x000000040000795c */ /* 0x000fe20000300000 */
.L_x_27:
[----:B--2---:R-:W-:Y:S05]  /*1c90*/  @P1 BRA `(.L_x_28) ;  /* 0x0000000000081947 */ /* 0x004fea0003800000 */
[----:B------:R-:W2:Y:S02]  /*1ca0*/  SYNCS.PHASECHK.TRANS64.TRYWAIT P1, [UR4], R4 ;  /* 0x00000004ff0075a7 */ /* 0x000ea40008020144 */
[----:B--2---:R-:W-:Y:S05]  /*1cb0*/  @!P1 BRA `(.L_x_29) ;  /* 0x0000008000609947 */ /* 0x004fea0003800000 */
.L_x_28:
[----:B------:R-:W-:Y:S01]  /*1cc0*/  ULEA UR11, UR10, UR8, 0x9 ;  /* 0x000000080a0b7291 */ /* 0x000fe2000f8e483f */
[----:B------:R-:W-:Y:S01]  /*1cd0*/  WARPGROUP.ARRIVE ;  /* 0x00000000000079c5 */ /* 0x000fe20000000000 */
[----:B------:R-:W-:Y:S01]  /*1ce0*/  ULEA UR12, UR10, UR9, 0xb ;  /* 0x000000090a0c7291 */ /* 0x000fe2000f8e583f */
[----:B------:R-:W-:Y:S01]  /*1cf0*/  UMOV UR5, 0x40000040 ;  /* 0x4000004000057882 */ /* 0x000fe20000000000 */
[----:B------:R-:W-:-:S03]  /*1d00*/  UMOV UR7, 0x40000040 ;  /* 0x4000004000077882 */ /* 0x000fc60000000000 */
[----:B------:R-:W-:Y:S02]  /*1d10*/  UMOV UR4, UR11 ;  /* 0x0000000b00047c82 */ /* 0x000fe40008000000 */
[----:B------:R-:W-:Y:S02]  /*1d20*/  UMOV UR6, UR12 ;  /* 0x0000000c00067c82 */ /* 0x000fe40008000000 */
[----:B------:R-:W-:Y:S01]  /*1d30*/  IGMMA.64x256x32.S8.S8 R24, gdesc[UR4], R24, gsb0 ;  /* 0x06600000041879f1 */ /* 0x000fe20008041018 */
        /* <DEDUP_REMOVED lines=23> */
[----:B------:R-:W-:Y:S01]  /*1eb0*/  BPT.TRAP 0x1 ;  /* 0x000000040000795c */ /* 0x000fe20000300000 */
.L_x_30:
[----:B------:R-:W-:-:S13]  /*1ec0*/  ISETP.NE.AND P1, PT, R154, RZ, PT ;  /* 0x000000ff9a00720c */ /* 0x000fda0003f25270 */
[----:B-12---:R-:W-:-:S05]  /*1ed0*/  @P1 LEA R4, R3, UR41, 0x3 ;  /* 0x0000002903041c11 */ /* 0x006fca000f8e18ff */
[----:B------:R-:W-:-:S05]  /*1ee0*/  @P1 VIADD R4, R4, 0x28 ;  /* 0x0000002804041836 */ /* 0x000fca0000000000 */
[----:B------:R-:W-:-:S04]  /*1ef0*/  @P1 PRMT R4, R155, 0x654, R4 ;  /* 0x000006549b041816 */ /* 0x000fc80000000004 */
[----:B------:R1:W-:Y:S01]  /*1f00*/  @P1 SYNCS.ARRIVE.TRANS64.RED.A1T0 RZ, [R4+URZ], RZ ;  /* 0x000000ff04ff19a7 */ /* 0x0003e2000810043f */
[----:B------:R-:W-:-:S13]  /*1f10*/  ISETP.GT.U32.AND P1, PT, R16, 0x1, PT ;  /* 0x000000011000780c */ /* 0x000fda0003f24070 */
[----:B-1----:R-:W-:Y:S05]  /*1f20*/  @P1 BRA `(.L_x_31) ;  /* 0x0000000000041947 */ /* 0x002fea0003800000 */
[----:B------:R-:W-:Y:S01]  /*1f30*/  BPT.TRAP 0x1 ;  /* 0x000000040000795c */ /* 0x000fe20000300000 */
.L_x_31:
[----:B------:R-:W-:Y:S01]  /*1f40*/  UIADD3 UR10, UR10, 0x1, URZ ;  /* 0x000000010a0a7890 */ /* 0x000fe2000fffe03f */
[C---:B------:R-:W-:Y:S01]  /*1f50*/  ISETP.GT.AND P2, PT, R0.reuse, 0x1, PT ;  /* 0x000000010000780c */ /* 0x040fe20003f44270 */
[----:B------:R-:W-:Y:S02]  /*1f60*/  VIADD R3, R3, 0x1 ;  /* 0x0000000103037836 */ /* 0x000fe40000000000 */
[----:B------:R-:W-:Y:S01]  /*1f70*/  UISETP.NE.AND UP0, UPT, UR10, 0x5, UPT ;  /* 0x000000050a00788c */ /* 0x000fe2000bf05270 */
[----:B------:R-:W-:Y:S02]  /*1f80*/  VIADD R0, R0, 0xffffffff ;  /* 0xffffffff00007836 */ /* 0x000fe40000000000 */
[C---:B------:R-:W-:Y:S01]  /*1f90*/  ISETP.NE.AND P1, PT, R3.reuse, 0x5, PT ;  /* 0x000000050300780c */ /* 0x040fe20003f25270 */
[----:B------:R-:W-:Y:S02]  /*1fa0*/  USEL UR4, URZ, 0x1, UP0 ;  /* 0x000000013f047887 */ /* 0x000fe40008000000 */
[----:B------:R-:W-:Y:S01]  /*1fb0*/  USEL UR10, UR10, URZ, UP0 ;  /* 0x0000003f0a0a7287 */ /* 0x000fe20008000000 */
[----:B------:R-:W-:-:S03]  /*1fc0*/  SEL R3, R3, RZ, P1 ;  /* 0x000000ff03037207 */ /* 0x000fc60000800000 */
[----:B------:R-:W-:Y:S01]  /*1fd0*/  LOP3.LUT R6, R6, UR4, RZ, 0x3c, !PT ;  /* 0x0000000406067c12 */ /* 0x000fe2000f8e3cff */
[----:B------:R-:W-:Y:S07]  /*1fe0*/  @P2 BRA `(.L_x_32) ;  /* 0xfffffffc000c2947 */ /* 0x000fee000383ffff */
.L_x_25:
[----:B-12---:R-:W1:Y:S01]  /*1ff0*/  LDC R0, c[0x0][0x28c] ;  /* 0x0000a300ff007b82 */ /* 0x006e620000000800 */
[----:B------:R2:W-:Y:S01]  /*2000*/  SYNCS.ARRIVE.TRANS64.A1T0 RZ, [R160+UR45], RZ ;  /* 0x000000ffa0ff79a7 */ /* 0x0005e2000810002d */
[----:B-1----:R-:W-:-:S13]  /*2010*/  ISETP.GE.AND P1, PT, R0, 0x1, PT ;  /* 0x000000010000780c */ /* 0x002fda0003f26270 */
[----:B--2---:R-:W-:Y:S05]  /*2020*/  @!P1 BRA `(.L_x_33) ;  /* 0x0000000000449947 */ /* 0x004fea0003800000 */
[----:B------:R-:W-:Y:S05]  /*2030*/  @!P0 BRA `(.L_x_34) ;  /* 0x0000000000048947 */ /* 0x000fea0003800000 */
[----:B------:R-:W-:Y:S01]  /*2040*/  BPT.TRAP 0x1 ;  /* 0x000000040000795c */ /* 0x000fe20000300000 */
.L_x_34:
[----:B------:R-:W-:-:S13]  /*2050*/  ISETP.NE.AND P0, PT, R154, RZ, PT ;  /* 0x000000ff9a00720c */ /* 0x000fda0003f05270 */
[----:B------:R-:W-:-:S05]  /*2060*/  VOTEU.ANY UP0, P0 ;  /* 0x00000000003f7886 */ /* 0x000fca0000000100 */
[----:B------:R-:W-:-:S06]  /*2070*/  @UP0 UIADD3 UR4, UR43, UR38, URZ ;  /* 0x000000262b040290 */ /* 0x000fcc000fffe03f */
[----:B------:R-:W-:Y:S02]  /*2080*/  IMAD.U32 R4, RZ, RZ, UR4 ;  /* 0x00000004ff047e24 */ /* 0x000fe4000f8e00ff */
[----:B------:R-:W-:Y:S02]  /*2090*/  IMAD.U32 R3, RZ, RZ, UR4 ;  /* 0x00000004ff037e24 */ /* 0x000fe4000f8e00ff */
[----:B------:R-:W-:-:S05]  /*20a0*/  @P0 IMAD.WIDE.U32 R4, R4, -0x33333333, RZ ;  /* 0xcccccccd04040825 */ /* 0x000fca00078e00ff */
[----:B------:R-:W-:-:S05]  /*20b0*/  @P0 SHF.R.U32.HI R0, RZ, 0x2, R5 ;  /* 0x00000002ff000819 */ /* 0x000fca0000011605 */
[----:B------:R-:W-:-:S05]  /*20c0*/  @P0 IMAD R0, R0, -0x5, R3 ;  /* 0xfffffffb00000824 */ /* 0x000fca00078e0203 */
[----:B------:R-:W-:-:S05]  /*20d0*/  @P0 LEA R0, R0, UR41, 0x3 ;  /* 0x0000002900000c11 */ /* 0x000fca000f8e18ff */
[----:B------:R-:W-:-:S05]  /*20e0*/  @P0 VIADD R0, R0, 0x28 ;  /* 0x0000002800000836 */ /* 0x000fca0000000000 */
[----:B------:R-:W-:-:S04]  /*20f0*/  @P0 PRMT R0, R155, 0x654, R0 ;  /* 0x000006549b000816 */ /* 0x000fc80000000000 */
[----:B------:R1:W-:Y:S01]  /*2100*/  @P0 SYNCS.ARRIVE.TRANS64.RED.A1T0 RZ, [R0+URZ], RZ ;  /* 0x000000ff00ff09a7 */ /* 0x0003e2000810043f */
[----:B------:R-:W-:-:S13]  /*2110*/  ISETP.GT.U32.AND P0, PT, R16, 0x1, PT ;  /* 0x000000011000780c */ /* 0x000fda0003f04070 */
[----:B-1----:R-:W-:Y:S05]  /*2120*/  @P0 BRA `(.L_x_33) ;  /* 0x0000000000040947 */ /* 0x002fea0003800000 */
[----:B------:R-:W-:Y:S01]  /*2130*/  BPT.TRAP 0x1 ;  /* 0x000000040000795c */ /* 0x000fe20000300000 */
.L_x_33:
[----:B------:R-:W-:Y:S01]  /*2140*/  SHF.L.U32 R0, R165, 0x1f, RZ ;  /* 0x0000001fa5007819 */ /* 0x000fe200000006ff */
[----:B------:R-:W-:Y:S01]  /*2150*/  UIADD3 UR38, UR44, UR38, URZ ;  /* 0x000000262c267290 */ /* 0x000fe2000fffe03f */
[----:B------:R-:W1:Y:S01]  /*2160*/  LDC R7, c[0x0][0x288] ;  /* 0x0000a200ff077b82 */ /* 0x000e620000000800 */
[----:B------:R-:W-:Y:S01]  /*2170*/  UISETP.GE.U32.AND UP1, UPT, UR44, 0x5, UPT ;  /* 0x000000052c00788c */ /* 0x000fe2000bf26070 */
[----:B------:R-:W-:Y:S01]  /*2180*/  IMAD.SHL.U32 R10, R158, 0x2, RZ ;  /* 0x000000029e0a7824 */ /* 0x000fe200078e00ff */
[----:B------:R-:W-:Y:S02]  /*2190*/  UISETP.GT.U32.AND UP0, UPT, UR38, 0x4, UPT ;  /* 0x000000042600788c */ /* 0x000fe4000bf04070 */
[----:B------:R-:W-:Y:S02]  /*21a0*/  UIMAD.WIDE.U32 UR4, UR38, -0x33333333, URZ ;  /* 0xcccccccd260478a5 */ /* 0x000fe4000f8e003f */
[----:B------:R-:W-:Y:S01]  /*21b0*/  UISETP.LT.U32.AND UP0, UPT, UR44, 0x5, UP0 ;  /* 0x000000052c00788c */ /* 0x000fe20008701070 */
[----:B------:R-:W2:Y:S01]  /*21c0*/  SYNCS.PHASECHK.TRANS64.TRYWAIT P0, [R159+UR42+0x10], R0 ;  /* 0x000010009f0075a7 */ /* 0x000ea2000800016a */
[----:B------:R-:W-:Y:S01]  /*21d0*/  USHF.R.U32.HI UR4, URZ, 0x2, UR5 ;  /* 0x000000023f047899 */ /* 0x000fe20008011605 */
[----:B------:R-:W-:Y:S01]  /*21e0*/  SHF.R.S32.HI R11, RZ, 0x1f, R10 ;  /* 0x0000001fff0b7819 */ /* 0x000fe2000001140a */
[----:B------:R-:W-:-:S02]  /*21f0*/  USEL UR6, URZ, 0x1, !UP0 ;  /* 0x000000013f067887 */ /* 0x000fc4000c000000 */
[----:B------:R-:W-:Y:S02]  /*2200*/  UIMAD UR38, UR4, -0x5, UR38 ;  /* 0xfffffffb042678a4 */ /* 0x000fe4000f8e0226 */
[----:B------:R-:W-:-:S04]  /*2210*/  ULOP3.LUT UR39, UR39, UR6, URZ, 0x3c, !UPT ;  /* 0x0000000627277292 */ /* 0x000fc8000f8e3c3f */
[----:B------:R-:W-:Y:S01]  /*2220*/  @UP1 ULOP3.LUT UR39, UR39, 0x1, UR4, 0x78, !UPT ;  /* 0x0000000127271892 */ /* 0x000fe2000f8e7804 */
[----:B-12---:R-:W-:Y:S11]  /*2230*/  @!P0 BRA `(.L_x_35) ;  /* 0x0000007c00188947 */ /* 0x006ff60003800000 */
.L_x_322:
[----:B-1----:R-:W-:Y:S01]  /*2240*/  IMAD.SHL.U32 R0, R19, 0x40, RZ ;  /* 0x0000004013007824 */ /* 0x002fe200078e00ff */
[----:B------:R-:W-:Y:S01]  /*2250*/  ULDC UR6, c[0x0][0x284] ;  /* 0x0000a10000067ab9 */ /* 0x000fe20000000800 */
[----:B------:R-:W-:Y:S01]  /*2260*/  IMAD.SHL.U32 R14, R22, 0x100, RZ ;  /* 0x00000100160e7824 */ /* 0x000fe200078e00ff */
[----:B------:R-:W-:Y:S01]  /*2270*/  SHF.R.S32.HI R20, RZ, 0x1f, R2 ;  /* 0x0000001fff147819 */ /* 0x000fe20000011402 */
[----:B------:R-:W-:Y:S01]  /*2280*/  ULDC.64 UR4, c[0x0][0x5d0] ;  /* 0x0001740000047ab9 */ /* 0x000fe20000000a00 */
[----:B------:R-:W-:Y:S01]  /*2290*/  ISETP.GE.AND P0, PT, R0, UR6, PT ;  /* 0x0000000600007c0c */ /* 0x000fe2000bf06270 */
[----:B------:R-:W-:Y:S01]  /*22a0*/  IMAD.WIDE.U32 R4, R2, UR4, R10 ;  /* 0x0000000402047c25 */ /* 0x000fe2000f8e000a */
[----:B------:R-:W-:Y:S02]  /*22b0*/  SHF.R.S32.HI R15, RZ, 0x1f, R14 ;  /* 0x0000001fff0f7819 */ /* 0x000fe4000001140e */
[----:B------:R-:W-:Y:S01]  /*22c0*/  ISETP.GE.OR P0, PT, R14, R7, P0 ;  /* 0x000000070e00720c */ /* 0x000fe20000706670 */
[----:B------:R-:W-:Y:S01]  /*22d0*/  IMAD R3, R20, UR4, RZ ;  /* 0x0000000414037c24 */ /* 0x000fe2000f8e02ff */
[----:B------:R-:W-:-:S03]  /*22e0*/  IADD3 R4, P1, R14, R4, RZ ;  /* 0x000000040e047210 */ /* 0x000fc60007f3e0ff */
[----:B------:R-:W-:-:S05]  /*22f0*/  IMAD R3, R2, UR5, R3 ;  /* 0x0000000502037c24 */ /* 0x000fca000f8e0203 */
[----:B------:R-:W-:-:S03]  /*2300*/  IADD3.X R5, R15, R5, R3, P1, !PT ;  /* 0x000000050f057210 */ /* 0x000fc60000ffe403 */
[----:B------:R-:W-:Y:S05]  /*2310*/  @P0 BRA `(.L_x_36) ;  /* 0x0000006000b00947 */ /* 0x000fea0003800000 */
[----:B0-----:R-:W0:Y:S01]  /*2320*/  LDC.64 R12, c[0x0][0x5c8] ;  /* 0x00017200ff0c7b82 */ /* 0x001e220000000a00 */
[----:B------:R-:W-:Y:S01]  /*2330*/  IMAD.WIDE R8, R19, 0x40, R156 ;  /* 0x0000004013087825 */ /* 0x000fe200078e029c */
[----:B------:R-:W-:Y:S01]  /*2340*/  ULDC.64 UR4, c[0x0][0x5c0] ;  /* 0x0001700000047ab9 */ /* 0x000fe20000000a00 */
[----:B------:R-:W-:Y:S02]  /*2350*/  BSSY B0, `(.L_x_36) ;  /* 0x0000628000007945 */ /* 0x000fe40003800000 */
[----:B------:R-:W-:Y:S02]  /*2360*/  IMAD.IADD R22, R163, 0x1, -R0 ;  /* 0x00000001a3167824 */ /* 0x000fe400078e0a00 */
[-C--:B0-----:R-:W-:Y:S02]  /*2370*/  IMAD R3, R9, R12.reuse, RZ ;  /* 0x0000000c09037224 */ /* 0x081fe400078e02ff */
[----:B------:R-:W-:-:S04]  /*2380*/  IMAD.WIDE.U32 R4, R8, R12, R4 ;  /* 0x0000000c08047225 */ /* 0x000fc800078e0004 */
[----:B------:R-:W-:Y:S01]  /*2390*/  IMAD R3, R8, R13, R3 ;  /* 0x0000000d08037224 */ /* 0x000fe200078e0203 */
[----:B------:R-:W-:-:S03]  /*23a0*/  IADD3 R4, P0, R4, UR4, RZ ;  /* 0x0000000404047c10 */ /* 0x000fc6000ff1e0ff */
[----:B------:R-:W-:Y:S01]  /*23b0*/  IMAD.IADD R3, R5, 0x1, R3 ;  /* 0x0000000105037824 */ /* 0x000fe200078e0203 */
[----:B------:R-:W-:-:S04]  /*23c0*/  LEA R6, P1, R12, R4, 0x3 ;  /* 0x000000040c067211 */ /* 0x000fc800078218ff */
[----:B------:R-:W-:Y:S01]  /*23d0*/  IADD3.X R5, R3, UR5, RZ, P0, !PT ;  /* 0x0000000503057c10 */ /* 0x000fe200087fe4ff */
[----:B------:R-:W-:Y:S01]  /*23e0*/  IMAD R3, R158, -0x2, R7 ;  /* 0xfffffffe9e037824 */ /* 0x000fe200078e0207 */
[----:B-----5:R-:W-:Y:S02]  /*23f0*/  ISETP.NE.AND P0, PT, R152, RZ, PT ;  /* 0x000000ff9800720c */ /* 0x020fe40003f05270 */
[----:B------:R-:W-:Y:S01]  /*2400*/  LEA.HI.X R7, R12, R5, R13, 0x3, P1 ;  /* 0x000000050c077211 */ /* 0x000fe200008f1c0d */
[----:B------:R-:W-:-:S10]  /*2410*/  IMAD.IADD R0, R3, 0x1, -R14 ;  /* 0x0000000103007824 */ /* 0x000fd400078e0a0e */
[----:B------:R-:W-:Y:S05]  /*2420*/  @!P0 BRA `(.L_x_37) ;  /* 0x0000004800608947 */ /* 0x000fea0003800000 */
[----:B------:R-:W0:Y:S01]  /*2430*/  LDC.64 R166, c[0x0][0x5b0] ;  /* 0x00016c00ffa67b82 */ /* 0x000e220000000a00 */
[----:B------:R-:W-:Y:S01]  /*2440*/  ULDC.64 UR4, c[0x0][0x5b8] ;  /* 0x00016e0000047ab9 */ /* 0x000fe20000000a00 */
[----:B------:R-:W-:Y:S01]  /*2450*/  ISETP.GE.AND P1, PT, R22, 0x1, PT ;  /* 0x000000011600780c */ /* 0x000fe20003f26270 */
[----:B------:R-:W-:Y:S01]  /*2460*/  IMAD.WIDE.U32 R10, R2, UR4, R10 ;  /* 0x00000004020a7c25 */ /* 0x000fe2000f8e000a */
[----:B------:R-:W-:Y:S02]  /*2470*/  BSSY B1, `(.L_x_38) ;  /* 0x000000e000017945 */ /* 0x000fe40003800000 */
[----:B------:R-:W-:Y:S01]  /*2480*/  ISETP.LT.OR P5, PT, R0, 0x1, !P1 ;  /* 0x000000010000780c */ /* 0x000fe20004fa1670 */
[----:B------:R-:W-:Y:S01]  /*2490*/  IMAD R3, R20, UR4, RZ ;  /* 0x0000000414037c24 */ /* 0x000fe2000f8e02ff */
[----:B------:R-:W1:Y:S01]  /*24a0*/  LDC.64 R12, c[0x0][0x5a8] ;  /* 0x00016a00ff0c7b82 */ /* 0x000e620000000a00 */
[----:B------:R-:W-:Y:S02]  /*24b0*/  IADD3 R14, P0, R14, R10, RZ ;  /* 0x0000000a0e0e7210 */ /* 0x000fe40007f1e0ff */
[----:B------:R-:W-:-:S05]  /*24c0*/  IMAD R3, R2, UR5, R3 ;  /* 0x0000000502037c24 */ /* 0x000fca000f8e0203 */
[----:B------:R-:W-:Y:S01]  /*24d0*/  IADD3.X R15, R15, R11, R3, P0, !PT ;  /* 0x0000000b0f0f7210 */ /* 0x000fe200007fe403 */
[-C--:B0-----:R-:W-:Y:S02]  /*24e0*/  IMAD R10, R9, R166.reuse, RZ ;  /* 0x000000a6090a7224 */ /* 0x081fe400078e02ff */
[----:B------:R-:W-:-:S04]  /*24f0*/  IMAD.WIDE.U32 R2, R8, R166, R14 ;  /* 0x000000a608027225 */ /* 0x000fc800078e000e */
[----:B------:R-:W-:Y:S01]  /*2500*/  IMAD R21, R8, R167, R10 ;  /* 0x000000a708157224 */ /* 0x000fe200078e020a */
[----:B-1----:R-:W-:-:S04]  /*2510*/  IADD3 R2, P0, R2, R12, RZ ;  /* 0x0000000c02027210 */ /* 0x002fc80007f1e0ff */
[----:B------:R-:W-:Y:S01]  /*2520*/  IADD3.X R3, R13, R3, R21, P0, !PT ;  /* 0x000000030d037210 */ /* 0x000fe200007fe415 */
[----:B------:R-:W-:Y:S08]  /*2530*/  @P5 BRA `(.L_x_39) ;  /* 0x0000000000045947 */ /* 0x000ff00003800000 */
[----:B------:R0:W5:Y:S02]  /*2540*/  LDG.E.U8 R164, desc[UR36][R2.64] ;  /* 0x0000002402a47981 */ /* 0x000164000c1e1100 */
.L_x_39:
[----:B------:R-:W-:Y:S05]  /*2550*/  BSYNC B1 ;  /* 0x0000000000017941 */ /* 0x000fea0003800000 */
.L_x_38:
[----:B-----5:R-:W-:Y:S01]  /*2560*/  LOP3.LUT R9, R164, 0xffff, RZ, 0xc0, !PT ;  /* 0x0000ffffa4097812 */ /* 0x020fe200078ec0ff */
[C---:B------:R-:W-:Y:S01]  /*2570*/  IMAD.SHL.U32 R10, R166.reuse, 0x8, RZ ;  /* 0x00000008a60a7824 */ /* 0x040fe200078e00ff */
[----:B------:R-:W-:Y:S01]  /*2580*/  SHF.L.U64.HI R11, R166, 0x3, R167 ;  /* 0x00000003a60b7819 */ /* 0x000fe200000102a7 */
[----:B------:R-:W-:Y:S01]  /*2590*/  BSSY B1, `(.L_x_40) ;  /* 0x000000e000017945 */ /* 0x000fe20003800000 */
[----:B------:R-:W-:Y:S02]  /*25a0*/  PRMT R19, R9, 0x8880, RZ ;  /* 0x0000888009137816 */ /* 0x000fe400000000ff */
[----:B------:R-:W-:Y:S01]  /*25b0*/  ISETP.LT.OR P2, PT, R0, 0x2, !P1 ;  /* 0x000000020000780c */ /* 0x000fe20004f41670 */
[----:B------:R-:W-:Y:S01]  /*25c0*/  IMAD.WIDE.U32 R8, R8, R166, R10 ;  /* 0x000000a608087225 */ /* 0x000fe200078e000a */
[----:B------:R-:W-:-:S03]  /*25d0*/  ISETP.GE.AND P0, PT, R22, 0x9, PT ;  /* 0x000000091600780c */ /* 0x000fc60003f06270 */
[----:B------:R-:W-:Y:S01]  /*25e0*/  IMAD R10, R19, R152, RZ ;  /* 0x00000098130a7224 */ /* 0x000fe200078e02ff */
[----:B------:R-:W-:Y:S01]  /*25f0*/  IADD3 R8, P3, P4, R14, R12, R8 ;  /* 0x0000000c0e087210 */ /* 0x000fe20007c7e008 */
[----:B------:R-:W-:Y:S02]  /*2600*/  IMAD.IADD R12, R21, 0x1, R9 ;  /* 0x00000001150c7824 */ /* 0x000fe400078e0209 */
[----:B------:R-:W-:-:S05]  /*2610*/  @!P5 IMAD R11, R24, R153, R10 ;  /* 0x00000099180bd224 */ /* 0x000fca00078e020a */
[----:B------:R1:W-:Y:S01]  /*2620*/  @!P5 STG.E.U8 desc[UR36][R4.64], R11 ;  /* 0x0000000b0400d986 */ /* 0x0003e2000c101124 */
[----:B------:R-:W-:Y:S05]  /*2630*/  @P2 BRA `(.L_x_41) ;  /* 0x00000000000c2947 */ /* 0x000fea0003800000 */
[----:B------:R-:W1:Y:S02]  /*2640*/  LDG.E.U8 R164, desc[UR36][R2.64+0x1] ;  /* 0x0000012402a47981 */ /* 0x000e64000c1e1100 */
[----:B-1----:R-:W-:-:S05]  /*2650*/  PRMT R11, R164, 0x8880, RZ ;  /* 0x00008880a40b7816 */ /* 0x002fca00000000ff */
[----:B------:R-:W-:-:S07]  /*2660*/  IMAD R10, R11, R152, RZ ;  /* 0x000000980b0a7224 */ /* 0x000fce00078e02ff */
.L_x_41:
[----:B------:R-:W-:Y:S05]  /*2670*/  BSYNC B1 ;  /* 0x0000000000017941 */ /* 0x000fea0003800000 */
.L_x_40:
[C---:B------:R-:W-:Y:S01]  /*2680*/  ISETP.LT.OR P5, PT, R0.reuse, 0x1, !P0 ;  /* 0x000000010000780c */ /* 0x040fe200047a1670 */
[----:B------:R-:W-:Y:S01]  /*2690*/  @!P2 IMAD R25, R25, R153, R10 ;  /* 0x000000991919a224 */ /* 0x000fe200078e020a */
[----:B------:R-:W-:Y:S01]  /*26a0*/  BSSY B1, `(.L_x_42) ;  /* 0x000000a000017945 */ /* 0x000fe20003800000 */
[----:B------:R-:W-:Y:S02]  /*26b0*/  IADD3.X R9, R15, R13, R12, P3, P4 ;  /* 0x0000000d0f097210 */ /* 0x000fe40001fe840c */
[C---:B------:R-:W-:Y:S01]  /*26c0*/  ISETP.LT.OR P3, PT, R0.reuse, 0x2, !P0 ;  /* 0x000000020000780c */ /* 0x040fe20004761670 */
[----:B------:R2:W-:Y:S01]  /*26d0*/  @!P2 STG.E.U8 desc[UR36][R4.64+0x1], R25 ;  /* 0x000001190400a986 */ /* 0x0005e2000c101124 */
[C---:B------:R-:W-:Y:S02]  /*26e0*/  ISETP.LT.OR P4, PT, R0.reuse, 0x9, !P1 ;  /* 0x000000090000780c */ /* 0x040fe40004f81670 */
[----:B------:R-:W-:-:S04]  /*26f0*/  ISETP.LT.OR P2, PT, R0, 0xa, !P1 ;  /* 0x0000000a0000780c */ /* 0x000fc80004f41670 */
[----:B------:R-:W-:Y:S09]  /*2700*/  @P5 BRA `(.L_x_43) ;  /* 0x00000000000c5947 */ /* 0x000ff20003800000 */
[----:B------:R-:W1:Y:S02]  /*2710*/  LDG.E.U8 R164, desc[UR36][R8.64] ;  /* 0x0000002408a47981 */ /* 0x000e64000c1e1100 */
[----:B-1----:R-:W-:-:S05]  /*2720*/  PRMT R11, R164, 0x8880, RZ ;  /* 0x00008880a40b7816 */ /* 0x002fca00000000ff */
[----:B------:R-:W-:-:S07]  /*2730*/  IMAD R10, R11, R152, RZ ;  /* 0x000000980b0a7224 */ /* 0x000fce00078e02ff */
.L_x_43:
[----:B------:R-:W-:Y:S05]  /*2740*/  BSYNC B1 ;  /* 0x0000000000017941 */ /* 0x000fea0003800000 */
.L_x_42:
[----:B-1----:R-:W-:Y:S01]  /*2750*/  @!P5 IMAD R11, R26, R153, R10 ;  /* 0x000000991a0bd224 */ /* 0x002fe200078e020a */
[----:B------:R-:W-:Y:S04]  /*2760*/  BSSY B1, `(.L_x_44) ;  /* 0x0000006000017945 */ /* 0x000fe80003800000 */
[----:B------:R1:W-:Y:S01]  /*2770*/  @!P5 STG.E.U8 desc[UR36][R6.64], R11 ;  /* 0x0000000b0600d986 */ /* 0x0003e2000c101124 */
[----:B------:R-:W-:Y:S05]  /*2780*/  @P3 BRA `(.L_x_45) ;  /* 0x00000000000c3947 */ /* 0x000fea0003800000 */
[----:B------:R-:W1:Y:S02]  /*2790*/  LDG.E.U8 R164, desc[UR36][R8.64+0x1] ;  /* 0x0000012408a47981 */ /* 0x000e64000c1e1100 */
[----:B-1----:R-:W-:-:S05]  /*27a0*/  PRMT R11, R164, 0x8880, RZ ;  /* 0x00008880a40b7816 */ /* 0x002fca00000000ff */
[----:B------:R-:W-:-:S07]  /*27b0*/  IMAD R10, R11, R152, RZ ;  /* 0x000000980b0a7224 */ /* 0x000fce00078e02ff */
.L_x_45:
[----:B------:R-:W-:Y:S05]  /*27c0*/  BSYNC B1 ;  /* 0x0000000000017941 */ /* 0x000fea0003800000 */
.L_x_44:
[----:B------:R-:W-:Y:S01]  /*27d0*/  @!P3 IMAD R27, R27, R153, R10 ;  /* 0x000000991b1bb224 */ /* 0x000fe200078e020a */
[----:B------:R-:W-:Y:S04]  /*27e0*/  BSSY B1, `(.L_x_46) ;  /* 0x0000006000017945 */ /* 0x000fe80003800000 */
[----:B------:R3:W-:Y:S01]  /*27f0*/  @!P3 STG.E.U8 desc[UR36][R6.64+0x1], R27 ;  /* 0x0000011b0600b986 */ /* 0x0007e2000c101124 */
[----:B------:R-:W-:Y:S05]  /*2800*/  @P4 BRA `(.L_x_47) ;  /* 0x00000000000c4947 */ /* 0x000fea0003800000 */
[----:B------:R-:W1:Y:S02]  /*2810*/  LDG.E.U8 R164, desc[UR36][R2.64+0x8] ;  /* 0x0000082402a47981 */ /* 0x000e64000c1e1100 */
[----:B-1----:R-:W-:-:S05]  /*2820*/  PRMT R11, R164, 0x8880, RZ ;  /* 0x00008880a40b7816 */ /* 0x002fca00000000ff */
[----:B------:R-:W-:-:S07]  /*2830*/  IMAD R10, R11, R152, RZ ;  /* 0x000000980b0a7224 */ /* 0x000fce00078e02ff */
.L_x_47:
[----:B------:R-:W-:Y:S05]  /*2840*/  BSYNC B1 ;  /* 0x0000000000017941 */ /* 0x000fea0003800000 */
.L_x_46:
[----:B-1----:R-:W-:Y:S01]  /*2850*/  @!P4 IMAD R11, R28, R153, R10 ;  /* 0x000000991c0bc224 */ /* 0x002fe200078e020a */
[----:B------:R-:W-:Y:S04]  /*2860*/  BSSY B1, `(.L_x_48) ;  /* 0x0000006000017945 */ /* 0x000fe80003800000 */
[----:B------:R1:W-:Y:S01]  /*2870*/  @!P4 STG.E.U8 desc[UR36][R4.64+0x8], R11 ;  /* 0x0000080b0400c986 */ /* 0x0003e2000c101124 */
[----:B------:R-:W-:Y:S05]  /*2880*/  @P2 BRA `(.L_x_49) ;  /* 0x00000000000c2947 */ /* 0x000fea0003800000 */
[----:B------:R-:W1:Y:S02]  /*2890*/  LDG.E.U8 R164, desc[UR36][R2.64+0x9] ;  /* 0x0000092402a47981 */ /* 0x000e64000c1e1100 */
[----:B-1----:R-:W-:-:S05]  /*28a0*/  PRMT R11, R164, 0x8880, RZ ;  /* 0x00008880a40b7816 */ /* 0x002fca00000000ff */
[----:B------:R-:W-:-:S07]  /*28b0*/  IMAD R10, R11, R152, RZ ;  /* 0x000000980b0a7224 */ /* 0x000fce00078e02ff */
.L_x_49:
[----:B------:R-:W-:Y:S05]  /*28c0*/  BSYNC B1 ;  /* 0x0000000000017941 */ /* 0x000fea0003800000 */
.L_x_48:
[C---:B------:R-:W-:Y:S01]  /*28d0*/  ISETP.LT.OR P4, PT, R0.reuse, 0x9, !P0 ;  /* 0x000000090000780c */ /* 0x040fe20004781670 */
[----:B------:R-:W-:Y:S01]  /*28e0*/  @!P2 IMAD R29, R29, R153, R10 ;  /* 0x000000991d1da224 */ /* 0x000fe200078e020a */
[----:B------:R-:W-:Y:S01]  /*28f0*/  BSSY B1, `(.L_x_50) ;  /* 0x0000009000017945 */ /* 0x000fe20003800000 */
[C---:B------:R-:W-:Y:S02]  /*2900*/  ISETP.LT.OR P3, PT, R0.reuse, 0xa, !P0 ;  /* 0x0000000a0000780c */ /* 0x040fe40004761670 */
[C---:B------:R-:W-:Y:S01]  /*2910*/  ISETP.LT.OR P5, PT, R0.reuse, 0x11, !P1 ;  /* 0x000000110000780c */ /* 0x040fe20004fa1670 */
[----:B------:R4:W-:Y:S01]  /*2920*/  @!P2 STG.E.U8 desc[UR36][R4.64+0x9], R29 ;  /* 0x0000091d0400a986 */ /* 0x0009e2000c101124 */
[----:B------:R-:W-:-:S06]  /*2930*/  ISETP.LT.OR P2, PT, R0, 0x12, !P1 ;  /* 0x000000120000780c */ /* 0x000fcc0004f41670 */
[----:B------:R-:W-:Y:S07]  /*2940*/  @P4 BRA `(.L_x_51) ;  /* 0x00000000000c4947 */ /* 0x000fee0003800000 */
[----:B------:R-:W1:Y:S02]  /*2950*/  LDG.E.U8 R164, desc[UR36][R8.64+0x8] ;  /* 0x0000082408a47981 */ /* 0x000e64000c1e1100 */
[----:B-1----:R-:W-:-:S05]  /*2960*/  PRMT R11, R164, 0x8880, RZ ;  /* 0x00008880a40b7816 */ /* 0x002fca00000000ff */
[----:B------:R-:W-:-:S07]  /*2970*/  IMAD R10, R11, R152, RZ ;  /* 0x000000980b0a7224 */ /* 0x000fce00078e02ff */
.L_x_51:
[----:B------:R-:W-:Y:S05]  /*2980*/  BSYNC B1 ;  /* 0x0000000000017941 */ /* 0x000fea0003800000 */
.L_x_50:
[----:B-1----:R-:W-:Y:S01]  /*2990*/  @!P4 IMAD R11, R30, R153, R10 ;  /* 0x000000991e0bc224 */ /* 0x002fe200078e020a */
[----:B------:R-:W-:Y:S04]  /*29a0*/  BSSY B1, `(.L_x_52) ;  /* 0x0000006000017945 */ /* 0x000fe80003800000 */
[----:B------:R1:W-:Y:S01]  /*29b0*/  @!P4 STG.E.U8 desc[UR36][R6.64+0x8], R11 ;  /* 0x0000080b0600c986 */ /* 0x0003e2000c101124 */
[----:B------:R-:W-:Y:S05]  /*29c0*/  @P3 BRA `(.L_x_53) ;  /* 0x00000000000c3947 */ /* 0x000fea0003800000 */
[----:B------:R-:W1:Y:S02]  /*29d0*/  LDG.E.U8 R164, desc[UR36][R8.64+0x9] ;  /* 0x0000092408a47981 */ /* 0x000e64000c1e1100 */
[----:B-1----:R-:W-:-:S05]  /*29e0*/  PRMT R11, R164, 0x8880, RZ ;  /* 0x00008880a40b7816 */ /* 0x002fca00000000ff */
[----:B------:R-:W-:-:S07]  /*29f0*/  IMAD R10, R11, R152, RZ ;  /* 0x000000980b0a7224 */ /* 0x000fce00078e02ff */
.L_x_53:
[----:B------:R-:W-:Y:S05]  /*2a00*/  BSYNC B1 ;  /* 0x0000000000017941 */ /* 0x000fea0003800000 */
.L_x_52:
[----:B------:R-:W-:Y:S01]  /*2a10*/  @!P3 IMAD R31, R31, R153, R10 ;  /* 0x000000991f1fb224 */ /* 0x000fe200078e020a */
[----:B------:R-:W-:Y:S04]  /*2a20*/  BSSY B1, `(.L_x_54) ;  /* 0x0000006000017945 */ /* 0x000fe80003800000 */
[----:B------:R0:W-:Y:S01]  /*2a30*/  @!P3 STG.E.U8 desc[UR36][R6.64+0x9], R31 ;  /* 0x0000091f0600b986 */ /* 0x0001e2000c101124 */
[----:B------:R-:W-:Y:S05]  /*2a40*/  @P5 BRA `(.L_x_55) ;  /* 0x00000000000c5947 */ /* 0x000fea0003800000 */
[----:B------:R-:W1:Y:S02]  /*2a50*/  LDG.E.U8 R164, desc[UR36][R2.64+0x10] ;  /* 0x0000102402a47981 */ /* 0x000e64000c1e1100 */
[----:B-1----:R-:W-:-:S05]  /*2a60*/  PRMT R11, R164, 0x8880, RZ ;  /* 0x00008880a40b7816 */ /* 0x002fca00000000ff */
[----:B------:R-:W-:-:S07]  /*2a70*/  IMAD R10, R11, R152, RZ ;  /* 0x000000980b0a7224 */ /* 0x000fce00078e02ff */
.L_x_55:
[----:B------:R-:W-:Y:S05]  /*2a80*/  BSYNC B1 ;  /* 0x0000000000017941 */ /* 0x000fea0003800000 */
.L_x_54:
[----:B-1----:R-:W-:Y:S01]  /*2a90*/  @!P5 IMAD R11, R32, R153, R10 ;  /* 0x00000099200bd224 */ /* 0x002fe200078e020a */
[----:B------:R-:W-:Y:S04]  /*2aa0*/  BSSY B1, `(.L_x_56) ;  /* 0x0000006000017945 */ /* 0x000fe80003800000 */
[----:B------:R1:W-:Y:S01]  /*2ab0*/  @!P5 STG.E.U8 desc[UR36][R4.64+0x10], R11 ;  /* 0x0000100b0400d986 */ /* 0x0003e2000c101124 */
[----:B------:R-:W-:Y:S05]  /*2ac0*/  @P2 BRA `(.L_x_57) ;  /* 0x00000000000c2947 */ /* 0x000fea0003800000 */
[----:B------:R-:W1:Y:S02]  /*2ad0*/  LDG.E.U8 R164, desc[UR36][R2.64+0x11] ;  /* 0x0000112402a47981 */ /* 0x000e64000c1e1100 */
[----:B-1----:R-:W-:-:S05]  /*2ae0*/  PRMT R11, R164, 0x8880, RZ ;  /* 0x00008880a40b7816 */ /* 0x002fca00000000ff */
[----:B------:R-:W-:-:S07]  /*2af0*/  IMAD R10, R11, R152, RZ ;  /* 0x000000980b0a7224 */ /* 0x000fce00078e02ff */
.L_x_57:
[----:B------:R-:W-:Y:S05]  /*2b00*/  BSYNC B1 ;  /* 0x0000000000017941 */ /* 0x000fea0003800000 */
.L_x_56:
        /* <DEDUP_REMOVED lines=11> */
.L_x_59:
[----:B------:R-:W-:Y:S05]  /*2bc0*/  BSYNC B1 ;  /* 0x0000000000017941 */ /* 0x000fea0003800000 */
.L_x_58:
[----:B-1----:R-:W-:Y:S01]  /*2bd0*/  @!P4 IMAD R11, R34, R153, R10 ;  /* 0x00000099220bc224 */ /* 0x002fe200078e020a */
[----:B------:R-:W-:Y:S04]  /*2be0*/  BSSY B1, `(.L_x_60) ;  /* 0x0000006000017945 */ /* 0x000fe80003800000 */
[----:B------:R1:W-:Y:S01]  /*2bf0*/  @!P4 STG.E.U8 desc[UR36][R6.64+0x10], R11 ;  /* 0x0000100b0600c986 */ /* 0x0003e2000c101124 */
[----:B------:R-:W-:Y:S05]  /*2c00*/  @P3 BRA `(.L_x_61) ;  /* 0x00000000000c3947 */ /* 0x000fea0003800000 */
[----:B------:R-:W1:Y:S02]  /*2c10*/  LDG.E.U8 R164, desc[UR36][R8.64+0x11] ;  /* 0x0000112408a47981 */ /* 0x000e64000c1e1100 */
[----:B-1----:R-:W-:-:S05]  /*2c20*/  PRMT R11, R164, 0x8880, RZ ;  /* 0x00008880a40b7816 */ /* 0x002fca00000000ff */
[----:B------:R-:W-:-:S07]  /*2c30*/  IMAD R10, R11, R152, RZ ;  /* 0x000000980b0a7224 */ /* 0x000fce00078e02ff */
.L_x_61:
[----:B------:R-:W-:Y:S05]  /*2c40*/  BSYNC B1 ;  /* 0x0000000000017941 */ /* 0x000fea0003800000 */
.L_x_60:
[----:B------:R-:W-:Y:S01]  /*2c50*/  @!P3 IMAD R35, R35, R153, R10 ;  /* 0x000000992323b224 */ /* 0x000fe200078e020a */
[----:B------:R-:W-:Y:S04]  /*2c60*/  BSSY B1, `(.L_x_62) ;  /* 0x0000006000017945 */ /* 0x000fe80003800000 */
[----:B------:R0:W-:Y:S01]  /*2c70*/  @!P3 STG.E.U8 desc[UR36][R6.64+0x11], R35 ;  /* 0x000011230600b986 */ /* 0x0001e2000c101124 */
[----:B------:R-:W-:Y:S05]  /*2c80*/  @P5 BRA `(.L_x_63) ;  /* 0x00000000000c5947 */ /* 0x000fea0003800000 */
[----:B------:R-:W1:Y:S02]  /*2c90*/  LDG.E.U8 R164, desc[UR36][R2.64+0x18] ;  /* 0x0000182402a47981 */ /* 0x000e64000c1e1100 */
[----:B-1----:R-:W-:-:S05]  /*2ca0*/  PRMT R11, R164, 0x8880, RZ ;  /* 0x00008880a40b7816 */ /* 0x002fca00000000ff */
[----:B------:R-:W-:-:S07]  /*2cb0*/  IMAD R10, R11, R152, RZ ;  /* 0x000000980b0a7224 */ /* 0x000fce00078e02ff */
.L_x_63:
[----:B------:R-:W-:Y:S05]  /*2cc0*/  BSYNC B1 ;  /* 0x0000000000017941 */ /* 0x000fea0003800000 */
.L_x_62:
[----:B-1----:R-:W-:Y:S01]  /*2cd0*/  @!P5 IMAD R11, R36, R153, R10 ;  /* 0x00000099240bd224 */ /* 0x002fe200078e020a */
[----:B------:R-:W-:Y:S04]  /*2ce0*/  BSSY B1, `(.L_x_64) ;  /* 0x0000006000017945 */ /* 0x000fe80003800000 */
[----:B------:R1:W-:Y:S01]  /*2cf0*/  @!P5 STG.E.U8 desc[UR36][R4.64+0x18], R11 ;  /* 0x0000180b0400d986 */ /* 0x0003e2000c101124 */
[----:B------:R-:W-:Y:S05]  /*2d00*/  @P2 BRA `(.L_x_65) ;  /* 0x00000000000c2947 */ /* 0x000fea0003800000 */
[----:B------:R-:W1:Y:S02]  /*2d10*/  LDG.E.U8 R164, desc[UR36][R2.64+0x19] ;  /* 0x0000192402a47981 */ /* 0x000e64000c1e1100 */
[----:B-1----:R-:W-:-:S05]  /*2d20*/  PRMT R11, R164, 0x8880, RZ ;  /* 0x00008880a40b7816 */ /* 0x002fca00000000ff */
[----:B------:R-:W-:-:S07]  /*2d30*/  IMAD R10, R11, R152, RZ ;  /* 0x000000980b0a7224 */ /* 0x000fce00078e02ff */
.L_x_65:
[----:B------:R-:W-:Y:S05]  /*2d40*/  BSYNC B1 ;  /* 0x0000000000017941 */ /* 0x000fea0003800000 */
.L_x_64:
        /* <DEDUP_REMOVED lines=11> */
.L_x_67:
[----:B------:R-:W-:Y:S05]  /*2e00*/  BSYNC B1 ;  /* 0x0000000000017941 */ /* 0x000fea0003800000 */
.L_x_66:
[----:B-1----:R-:W-:Y:S01]  /*2e10*/  @!P4 IMAD R11, R38, R153, R10 ;  /* 0x00000099260bc224 */ /* 0x002fe200078e020a */
[----:B------:R-:W-:Y:S04]  /*2e20*/  BSSY B1, `(.L_x_68) ;  /* 0x0000006000017945 */ /* 0x000fe80003800000 */
[----:B------:R1:W-:Y:S01]  /*2e30*/  @!P4 STG.E.U8 desc[UR36][R6.64+0x18], R11 ;  /* 0x0000180b0600c986 */ /* 0x0003e2000c101124 */
[----:B------:R-:W-:Y:S05]  /*2e40*/  @P3 BRA `(.L_x_69) ;  /* 0x00000000000c3947 */ /* 0x000fea0003800000 */
[----:B------:R-:W1:Y:S02]  /*2e50*/  LDG.E.U8 R164, desc[UR36][R8.64+0x19] ;  /* 0x0000192408a47981 */ /* 0x000e64000c1e1100 */
[----:B-1----:R-:W-:-:S05]  /*2e60*/  PRMT R11, R164, 0x8880, RZ ;  /* 0x00008880a40b7816 */ /* 0x002fca00000000ff */
[----:B------:R-:W-:-:S07]  /*2e70*/  IMAD R10, R11, R152, RZ ;  /* 0x000000980b0a7224 */ /* 0x000fce00078e02ff */
.L_x_69:
[----:B------:R-:W-:Y:S05]  /*2e80*/  BSYNC B1 ;  /* 0x0000000000017941 */ /* 0x000fea0003800000 */
.L_x_68:
[----:B------:R-:W-:Y:S01]  /*2e90*/  @!P3 IMAD R39, R39, R153, R10 ;  /* 0x000000992727b224 */ /* 0x000fe200078e020a */
[----:B------:R-:W-:Y:S04]  /*2ea0*/  BSSY B1, `(.L_x_70) ;  /* 0x0000006000017945 */ /* 0x000fe80003800000 */
[----:B------:R0:W-:Y:S01]  /*2eb0*/  @!P3 STG.E.U8 desc[UR36][R6.64+0x19], R39 ;  /* 0x000019270600b986 */ /* 0x0001e2000c101124 */
[----:B------:R-:W-:Y:S05]  /*2ec0*/  @P5 BRA `(.L_x_71) ;  /* 0x00000000000c5947 */ /* 0x000fea0003800000 */
[----:B------:R-:W1:Y:S02]  /*2ed0*/  LDG.E.U8 R164, desc[UR36][R2.64+0x20] ;  /* 0x0000202402a47981 */ /* 0x000e64000c1e1100 */
[----:B-1----:R-:W-:-:S05]  /*2ee0*/  PRMT R11, R164, 0x8880, RZ ;  /* 0x00008880a40b7816 */ /* 0x002fca00000000ff */
[----:B------:R-:W-:-:S07]  /*2ef0*/  IMAD R10, R11, R152, RZ ;  /* 0x000000980b0a7224 */ /* 0x000fce00078e02ff */
.L_x_71:
[----:B------:R-:W-:Y:S05]  /*2f00*/  BSYNC B1 ;  /* 0x0000000000017941 */ /* 0x000fea0003800000 */
.L_x_70:
[----:B-1----:R-:W-:Y:S01]  /*2f10*/  @!P5 IMAD R11, R40, R153, R10 ;  /* 0x00000099280bd224 */ /* 0x002fe200078e020a */
[----:B------:R-:W-:Y:S04]  /*2f20*/  BSSY B1, `(.L_x_72) ;  /* 0x0000006000017945 */ /* 0x000fe80003800000 */
[----:B------:R1:W-:Y:S01]  /*2f30*/  @!P5 STG.E.U8 desc[UR36][R4.64+0x20], R11 ;  /* 0x0000200b0400d986 */ /* 0x0003e2000c101124 */
[----:B------:R-:W-:Y:S05]  /*2f40*/  @P2 BRA `(.L_x_73) ;  /* 0x00000000000c2947 */ /* 0x000fea0003800000 */
[----:B------:R-:W1:Y:S02]  /*2f50*/  LDG.E.U8 R164, desc[UR36][R2.64+0x21] ;  /* 0x0000212402a47981 */ /* 0x000e64000c1e1100 */
[----:B-1----:R-:W-:-:S05]  /*2f60*/  PRMT R11, R164, 0x8880, RZ ;  /* 0x00008880a40b7816 */ /* 0x002fca00000000ff */
[----:B------:R-:W-:-:S07]  /*2f70*/  IMAD R10, R11, R152, RZ ;  /* 0x000000980b0a7224 */ /* 0x000fce00078e02ff */
.L_x_73:
[----:B------:R-:W-:Y:S05]  /*2f80*/  BSYNC B1 ;  /* 0x0000000000017941 */ /* 0x000fea0003800000 */
.L_x_72:
        /* <DEDUP_REMOVED lines=11> */
.L_x_75:
[----:B------:R-:W-:Y:S05]  /*3040*/  BSYNC B1 ;  /* 0x0000000000017941 */ /* 0x000fea0003800000 */
.L_x_74:
[----:B-1----:R-:W-:Y:S01]  /*3050*/  @!P4 IMAD R11, R42, R153, R10 ;  /* 0x000000992a0bc224 */ /* 0x002fe200078e020a */
[----:B------:R-:W-:Y:S04]  /*3060*/  BSSY B1, `(.L_x_76) ;  /* 0x0000006000017945 */ /* 0x000fe80003800000 */
[----:B------:R1:W-:Y:S01]  /*3070*/  @!P4 STG.E.U8 desc[UR36][R6.64+0x20], R11 ;  /* 0x0000200b0600c986 */ /* 0x0003e2000c101124 */
[----:B------:R-:W-:Y:S05]  /*3080*/  @P3 BRA `(.L_x_77) ;  /* 0x00000000000c3947 */ /* 0x000fea0003800000 */
[----:B------:R-:W1:Y:S02]  /*3090*/  LDG.E.U8 R164, desc[UR36][R8.64+0x21] ;  /* 0x0000212408a47981 */ /* 0x000e64000c1e1100 */
[----:B-1----:R-:W-:-:S05]  /*30a0*/  PRMT R11, R164, 0x8880, RZ ;  /* 0x00008880a40b7816 */ /* 0x002fca00000000ff */
[----:B------:R-:W-:-:S07]  /*30b0*/  IMAD R10, R11, R152, RZ ;  /* 0x000000980b0a7224 */ /* 0x000fce00078e02ff */
.L_x_77:
[----:B------:R-:W-:Y:S05]  /*30c0*/  BSYNC B1 ;  /* 0x0000000000017941 */ /* 0x000fea0003800000 */
.L_x_76:
[----:B------:R-:W-:Y:S01]  /*30d0*/  @!P3 IMAD R43, R43, R153, R10 ;  /* 0x000000992b2bb224 */ /* 0x000fe200078e020a */
[----:B------:R-:W-:Y:S04]  /*30e0*/  BSSY B1, `(.L_x_78) ;  /* 0x0000006000017945 */ /* 0x000fe80003800000 */
[----:B------:R0:W-:Y:S01]  /*30f0*/  @!P3 STG.E.U8 desc[UR36][R6.64+0x21], R43 ;  /* 0x0000212b0600b986 */ /* 0x0001e2000c101124 */
[----:B------:R-:W-:Y:S05]  /*3100*/  @P5 BRA `(.L_x_79) ;  /* 0x00000000000c5947 */ /* 0x000fea0003800000 */
[----:B------:R-:W1:Y:S02]  /*3110*/  LDG.E.U8 R164, desc[UR36][R2.64+0x28] ;  /* 0x0000282402a47981 */ /* 0x000e64000c1e1100 */
[----:B-1----:R-:W-:-:S05]  /*3120*/  PRMT R11, R164, 0x8880, RZ ;  /* 0x00008880a40b7816 */ /* 0x002fca00000000ff */
[----:B------:R-:W-:-:S07]  /*3130*/  IMAD R10, R11, R152, RZ ;  /* 0x000000980b0a7224 */ /* 0x000fce00078e02ff */
.L_x_79:
[----:B------:R-:W-:Y:S05]  /*3140*/  BSYNC B1 ;  /* 0x0000000000017941 */ /* 0x000fea0003800000 */
.L_x_78:
[----:B-1----:R-:W-:Y:S01]  /*3150*/  @!P5 IMAD R11, R44, R153, R10 ;  /* 0x000000992c0bd224 */ /* 0x002fe200078e020a */
[----:B------:R-:W-:Y:S04]  /*3160*/  BSSY B1, `(.L_x_80) ;  /* 0x0000006000017945 */ /* 0x000fe80003800000 */
[----:B------:R1:W-:Y:S01]  /*3170*/  @!P5 STG.E.U8 desc[UR36][R4.64+0x28], R11 ;  /* 0x0000280b0400d986 */ /* 0x0003e2000c101124 */
[----:B------:R-:W-:Y:S05]  /*3180*/  @P2 BRA `(.L_x_81) ;  /* 0x00000000000c2947 */ /* 0x000fea0003800000 */
[----:B------:R-:W1:Y:S02]  /*3190*/  LDG.E.U8 R164, desc[UR36][R2.64+0x29] ;  /* 0x0000292402a47981 */ /* 0x000e64000c1e1100 */
[----:B-1----:R-:W-:-:S05]  /*31a0*/  PRMT R11, R164, 0x8880, RZ ;  /* 0x00008880a40b7816 */ /* 0x002fca00000000ff */
[----:B------:R-:W-:-:S07]  /*31b0*/  IMAD R10, R11, R152, RZ ;  /* 0x000000980b0a7224 */ /* 0x000fce00078e02ff */
.L_x_81:
[----:B------:R-:W-:Y:S05]  /*31c0*/  BSYNC B1 ;  /* 0x0000000000017941 */ /* 0x000fea0003800000 */
.L_x_80:
        /* <DEDUP_REMOVED lines=11> */
.L_x_83:
[----:B------:R-:W-:Y:S05]  /*3280*/  BSYNC B1 ;  /* 0x0000000000017941 */ /* 0x000fea0003800000 */
.L_x_82:
[----:B-1----:R-:W-:Y:S01]  /*3290*/  @!P4 IMAD R11, R46, R153, R10 ;  /* 0x000000992e0bc224 */ /* 0x002fe200078e020a */
[----:B------:R-:W-:Y:S04]  /*32a0*/  BSSY B1, `(.L_x_84) ;  /* 0x0000006000017945 */ /* 0x000fe80003800000 */
[----:B------:R1:W-:Y:S01]  /*32b0*/  @!P4 STG.E.U8 desc[UR36][R6.64+0x28], R11 ;  /* 0x0000280b0600c986 */ /* 0x0003e2000c101124 */
[----:B------:R-:W-:Y:S05]  /*32c0*/  @P3 BRA `(.L_x_85) ;  /* 0x00000000000c3947 */ /* 0x000fea0003800000 */
[----:B------:R-:W1:Y:S02]  /*32d0*/  LDG.E.U8 R164, desc[UR36][R8.64+0x29] ;  /* 0x0000292408a47981 */ /* 0x000e64000c1e1100 */
[----:B-1----:R-:W-:-:S05]  /*32e0*/  PRMT R11, R164, 0x8880, RZ ;  /* 0x00008880a40b7816 */ /* 0x002fca00000000ff */
[----:B------:R-:W-:-:S07]  /*32f0*/  IMAD R10, R11, R152, RZ ;  /* 0x000000980b0a7224 */ /* 0x000fce00078e02ff */
.L_x_85:
[----:B------:R-:W-:Y:S05]  /*3300*/  BSYNC B1 ;  /* 0x0000000000017941 */ /* 0x000fea0003800000 */
.L_x_84:
[----:B------:R-:W-:Y:S01]  /*3310*/  @!P3 IMAD R47, R47, R153, R10 ;  /* 0x000000992f2fb224 */ /* 0x000fe200078e020a */
[----:B------:R-:W-:Y:S04]  /*3320*/  BSSY B1, `(.L_x_86) ;  /* 0x0000006000017945 */ /* 0x000fe80003800000 */
[----:B------:R0:W-:Y:S01]  /*3330*/  @!P3 STG.E.U8 desc[UR36][R6.64+0x29], R47 ;  /* 0x0000292f0600b986 */ /* 0x0001e2000c101124 */
[----:B------:R-:W-:Y:S05]  /*3340*/  @P5 BRA `(.L_x_87) ;  /* 0x00000000000c5947 */ /* 0x000fea0003800000 */
[----:B------:R-:W1:Y:S02]  /*3350*/  LDG.E.U8 R164, desc[UR36][R2.64+0x30] ;  /* 0x0000302402a47981 */ /* 0x000e64000c1e1100 */
[----:B-1----:R-:W-:-:S05]  /*3360*/  PRMT R11, R164, 0x8880, RZ ;  /* 0x00008880a40b7816 */ /* 0x002fca00000000ff */
[----:B------:R-:W-:-:S07]  /*3370*/  IMAD R10, R11, R152, RZ ;  /* 0x000000980b0a7224 */ /* 0x000fce00078e02ff */
.L_x_87:
[----:B------:R-:W-:Y:S05]  /*3380*/  BSYNC B1 ;  /* 0x0000000000017941 */ /* 0x000fea0003800000 */
.L_x_86:
[----:B-1----:R-:W-:Y:S01]  /*3390*/  @!P5 IMAD R11, R48, R153, R10 ;  /* 0x00000099300bd224 */ /* 0x002fe200078e020a */
[----:B------:R-:W-:Y:S04]  /*33a0*/  BSSY B1, `(.L_x_88) ;  /* 0x0000006000017945 */ /* 0x000fe80003800000 */
[----:B------:R1:W-:Y:S01]  /*33b0*/  @!P5 STG.E.U8 desc[UR36][R4.64+0x30], R11 ;  /* 0x0000300b0400d986 */ /* 0x0003e2000c101124 */
[----:B------:R-:W-:Y:S05]  /*33c0*/  @P2 BRA `(.L_x_89) ;  /* 0x00000000000c2947 */ /* 0x000fea0003800000 */
[----:B------:R-:W1:Y:S02]  /*33d0*/  LDG.E.U8 R164, desc[UR36][R2.64+0x31] ;  /* 0x0000312402a47981 */ /* 0x000e64000c1e1100 */
[----:B-1----:R-:W-:-:S05]  /*33e0*/  PRMT R11, R164, 0x8880, RZ ;  /* 0x00008880a40b7816 */ /* 0x002fca00000000ff */
[----:B------:R-:W-:-:S07]  /*33f0*/  IMAD R10, R11, R152, RZ ;  /* 0x000000980b0a7224 */ /* 0x000fce00078e02ff */
.L_x_89:
[----:B------:R-:W-:Y:S05]  /*3400*/  BSYNC B1 ;  /* 0x0000000000017941 */ /* 0x000fea0003800000 */
.L_x_88:
        /* <DEDUP_REMOVED lines=11> */
.L_x_91:
[----:B------:R-:W-:Y:S05]  /*34c0*/  BSYNC B1 ;  /* 0x0000000000017941 */ /* 0x000fea0003800000 */
.L_x_90:
[----:B-1----:R-:W-:Y:S01]  /*34d0*/  @!P4 IMAD R11, R50, R153, R10 ;  /* 0x00000099320bc224 */ /* 0x002fe200078e020a */
[----:B------:R-:W-:Y:S04]  /*34e0*/  BSSY B1, `(.L_x_92) ;  /* 0x0000006000017945 */ /* 0x000fe80003800000 */
[----:B------:R1:W-:Y:S01]  /*34f0*/  @!P4 STG.E.U8 desc[UR36][R6.64+0x30], R11 ;  /* 0x0000300b0600c986 */ /* 0x0003e2000c101124 */
[----:B------:R-:W-:Y:S05]  /*3500*/  @P3 BRA `(.L_x_93) ;  /* 0x00000000000c3947 */ /* 0x000fea0003800000 */
[----:B------:R-:W1:Y:S02]  /*3510*/  LDG.E.U8 R164, desc[UR36][R8.64+0x31] ;  /* 0x0000312408a47981 */ /* 0x000e64000c1e1100 */
[----:B-1----:R-:W-:-:S05]  /*3520*/  PRMT R11, R164, 0x8880, RZ ;  /* 0x00008880a40b7816 */ /* 0x002fca00000000ff */
[----:B------:R-:W-:-:S07]  /*3530*/  IMAD R10, R11, R152, RZ ;  /* 0x000000980b0a7224 */ /* 0x000fce00078e02ff */
.L_x_93:
[----:B------:R-:W-:Y:S05]  /*3540*/  BSYNC B1 ;  /* 0x0000000000017941 */ /* 0x000fea0003800000 */
.L_x_92:
[----:B------:R-:W-:Y:S01]  /*3550*/  @!P3 IMAD R51, R51, R153, R10 ;  /* 0x000000993333b224 */ /* 0x000fe200078e020a */
[----:B------:R-:W-:Y:S04]  /*3560*/  BSSY B1, `(.L_x_94) ;  /* 0x0000006000017945 */ /* 0x000fe80003800000 */
[----:B------:R0:W-:Y:S01]  /*3570*/  @!P3 STG.E.U8 desc[UR36][R6.64+0x31], R51 ;  /* 0x000031330600b986 */ /* 0x0001e2000c101124 */
[----:B------:R-:W-:Y:S05]  /*3580*/  @P5 BRA `(.L_x_95) ;  /* 0x00000000000c5947 */ /* 0x000fea0003800000 */
[----:B------:R-:W1:Y:S02]  /*3590*/  LDG.E.U8 R164, desc[UR36][R2.64+0x38] ;  /* 0x0000382402a47981 */ /* 0x000e64000c1e1100 */
[----:B-1----:R-:W-:-:S05]  /*35a0*/  PRMT R11, R164, 0x8880, RZ ;  /* 0x00008880a40b7816 */ /* 0x002fca00000000ff */
[----:B------:R-:W-:-:S07]  /*35b0*/  IMAD R10, R11, R152, RZ ;  /* 0x000000980b0a7224 */ /* 0x000fce00078e02ff */
.L_x_95:
[----:B------:R-:W-:Y:S05]  /*35c0*/  BSYNC B1 ;  /* 0x0000000000017941 */ /* 0x000fea0003800000 */
.L_x_94:
[----:B-1----:R-:W-:Y:S01]  /*35d0*/  @!P5 IMAD R11, R52, R153, R10 ;  /* 0x00000099340bd224 */ /* 0x002fe200078e020a */
[----:B------:R-:W-:Y:S04]  /*35e0*/  BSSY B1, `(.L_x_96) ;  /* 0x0000006000017945 */ /* 0x000fe80003800000 */
[----:B------:R1:W-:Y:S01]  /*35f0*/  @!P5 STG.E.U8 desc[UR36][R4.64+0x38], R11 ;  /* 0x0000380b0400d986 */ /* 0x0003e2000c101124 */
[----:B------:R-:W-:Y:S05]  /*3600*/  @P2 BRA `(.L_x_97) ;  /* 0x00000000000c2947 */ /* 0x000fea0003800000 */
[----:B------:R-:W1:Y:S02]  /*3610*/  LDG.E.U8 R164, desc[UR36][R2.64+0x39] ;  /* 0x0000392402a47981 */ /* 0x000e64000c1e1100 */
[----:B-1----:R-:W-:-:S05]  /*3620*/  PRMT R11, R164, 0x8880, RZ ;  /* 0x00008880a40b7816 */ /* 0x002fca00000000ff */
[----:B------:R-:W-:-:S07]  /*3630*/  IMAD R10, R11, R152, RZ ;  /* 0x000000980b0a7224 */ /* 0x000fce00078e02ff */
.L_x_97:
[----:B------:R-:W-:Y:S05]  /*3640*/  BSYNC B1 ;  /* 0x0000000000017941 */ /* 0x000fea0003800000 */
.L_x_96:
        /* <DEDUP_REMOVED lines=11> */
.L_x_99:
[----:B------:R-:W-:Y:S05]  /*3700*/  BSYNC B1 ;  /* 0x0000000000017941 */ /* 0x000fea0003800000 */
.L_x_98:
[----:B-1----:R-:W-:Y:S01]  /*3710*/  @!P4 IMAD R11, R54, R153, R10 ;  /* 0x00000099360bc224 */ /* 0x002fe200078e020a */
[----:B------:R-:W-:Y:S04]  /*3720*/  BSSY B1, `(.L_x_100) ;  /* 0x0000006000017945 */ /* 0x000fe80003800000 */
[----:B------:R1:W-:Y:S01]  /*3730*/  @!P4 STG.E.U8 desc[UR36][R6.64+0x38], R11 ;  /* 0x0000380b0600c986 */ /* 0x0003e2000c101124 */
[----:B------:R-:W-:Y:S05]  /*3740*/  @P3 BRA `(.L_x_101) ;  /* 0x00000000000c3947 */ /* 0x000fea0003800000 */
[----:B------:R-:W1:Y:S02]  /*3750*/  LDG.E.U8 R164, desc[UR36][R8.64+0x39] ;  /* 0x0000392408a47981 */ /* 0x000e64000c1e1100 */
[----:B-1----:R-:W-:-:S05]  /*3760*/  PRMT R11, R164, 0x8880, RZ ;  /* 0x00008880a40b7816 */ /* 0x002fca00000000ff */
[----:B------:R-:W-:-:S07]  /*3770*/  IMAD R10, R11, R152, RZ ;  /* 0x000000980b0a7224 */ /* 0x000fce00078e02ff */
.L_x_101:
[----:B------:R-:W-:Y:S05]  /*3780*/  BSYNC B1 ;  /* 0x0000000000017941 */ /* 0x000fea0003800000 */
.L_x_100:
[----:B------:R-:W-:Y:S01]  /*3790*/  @!P3 IMAD R55, R55, R153, R10 ;  /* 0x000000993737b224 */ /* 0x000fe200078e020a */
[----:B------:R-:W-:Y:S04]  /*37a0*/  BSSY B1, `(.L_x_102) ;  /* 0x0000006000017945 */ /* 0x000fe80003800000 */
[----:B------:R0:W-:Y:S01]  /*37b0*/  @!P3 STG.E.U8 desc[UR36][R6.64+0x39], R55 ;  /* 0x000039370600b986 */ /* 0x0001e2000c101124 */
[----:B------:R-:W-:Y:S05]  /*37c0*/  @P5 BRA `(.L_x_103) ;  /* 0x00000000000c5947 */ /* 0x000fea0003800000 */
[----:B------:R-:W1:Y:S02]  /*37d0*/  LDG.E.U8 R164, desc[UR36][R2.64+0x40] ;  /* 0x0000402402a47981 */ /* 0x000e64000c1e1100 */
[----:B-1----:R-:W-:-:S05]  /*37e0*/  PRMT R11, R164, 0x8880, RZ ;  /* 0x00008880a40b7816 */ /* 0x002fca00000000ff */
[----:B------:R-:W-:-:S07]  /*37f0*/  IMAD R10, R11, R152, RZ ;  /* 0x000000980b0a7224 */ /* 0x000fce00078e02ff */
.L_x_103:
[----:B------:R-:W-:Y:S05]  /*3800*/  BSYNC B1 ;  /* 0x0000000000017941 */ /* 0x000fea0003800000 */
.L_x_102:
[----:B-1----:R-:W-:Y:S01]  /*3810*/  @!P5 IMAD R11, R56, R153, R10 ;  /* 0x00000099380bd224 */ /* 0x002fe200078e020a */
[----:B------:R-:W-:Y:S04]  /*3820*/  BSSY B1, `(.L_x_104) ;  /* 0x0000006000017945 */ /* 0x000fe80003800000 */
[----:B------:R1:W-:Y:S01]  /*3830*/  @!P5 STG.E.U8 desc[UR36][R4.64+0x40], R11 ;  /* 0x0000400b0400d986 */ /* 0x0003e2000c101124 */
[----:B------:R-:W-:Y:S05]  /*3840*/  @P2 BRA `(.L_x_105) ;  /* 0x00000000000c2947 */ /* 0x000fea0003800000 */
[----:B------:R-:W1:Y:S02]  /*3850*/  LDG.E.U8 R164, desc[UR36][R2.64+0x41] ;  /* 0x0000412402a47981 */ /* 0x000e64000c1e1100 */
[----:B-1----:R-:W-:-:S05]  /*3860*/  PRMT R11, R164, 0x8880, RZ ;  /* 0x00008880a40b7816 */ /* 0x002fca00000000ff */
[----:B------:R-:W-:-:S07]  /*3870*/  IMAD R10, R11, R152, RZ ;  /* 0x000000980b0a7224 */ /* 0x000fce00078e02ff */
.L_x_105:
[----:B------:R-:W-:Y:S05]  /*3880*/  BSYNC B1 ;  /* 0x0000000000017941 */ /* 0x000fea0003800000 */
.L_x_104:
        /* <DEDUP_REMOVED lines=11> */
.L_x_107:
[----:B------:R-:W-:Y:S05]  /*3940*/  BSYNC B1 ;  /* 0x0000000000017941 */ /* 0x000fea0003800000 */
.L_x_106:
[----:B-1----:R-:W-:Y:S01]  /*3950*/  @!P4 IMAD R11, R58, R153, R10 ;  /* 0x000000993a0bc224 */ /* 0x002fe200078e020a */
[----:B------:R-:W-:Y:S04]  /*3960*/  BSSY B1, `(.L_x_108) ;  /* 0x0000006000017945 */ /* 0x000fe80003800000 */
[----:B------:R1:W-:Y:S01]  /*3970*/  @!P4 STG.E.U8 desc[UR36][R6.64+0x40], R11 ;  /* 0x0000400b0600c986 */ /* 0x0003e2000c101124 */
[----:B------:R-:W-:Y:S05]  /*3980*/  @P3 BRA `(.L_x_109) ;  /* 0x00000000000c3947 */ /* 0x000fea0003800000 */
[----:B------:R-:W1:Y:S02]  /*3990*/  LDG.E.U8 R164, desc[UR36][R8.64+0x41] ;  /* 0x0000412408a47981 */ /* 0x000e64000c1e1100 */
[----:B-1----:R-:W-:-:S05]  /*39a0*/  PRMT R11, R164, 0x8880, RZ ;  /* 0x00008880a40b7816 */ /* 0x002fca00000000ff */
[----:B------:R-:W-:-:S07]  /*39b0*/  IMAD R10, R11, R152, RZ ;  /* 0x000000980b0a7224 */ /* 0x000fce00078e02ff */
.L_x_109:
[----:B------:R-:W-:Y:S05]  /*39c0*/  BSYNC B1 ;  /* 0x0000000000017941 */ /* 0x000fea0003800000 */
.L_x_108:
[----:B------:R-:W-:Y:S01]  /*39d0*/  @!P3 IMAD R59, R59, R153, R10 ;  /* 0x000000993b3bb224 */ /* 0x000fe200078e020a */
[----:B------:R-:W-:Y:S04]  /*39e0*/  BSSY B1, `(.L_x_110) ;  /* 0x0000006000017945 */ /* 0x000fe80003800000 */
[----:B------:R0:W-:Y:S01]  /*39f0*/  @!P3 STG.E.U8 desc[UR36][R6.64+0x41], R59 ;  /* 0x0000413b0600b986 */ /* 0x0001e2000c101124 */
[----:B------:R-:W-:Y:S05]  /*3a00*/  @P5 BRA `(.L_x_111) ;  /* 0x00000000000c5947 */ /* 0x000fea0003800000 */
[----:B------:R-:W1:Y:S02]  /*3a10*/  LDG.E.U8 R164, desc[UR36][R2.64+0x48] ;  /* 0x0000482402a47981 */ /* 0x000e64000c1e1100 */
[----:B-1----:R-:W-:-:S05]  /*3a20*/  PRMT R11, R164, 0x8880, RZ ;  /* 0x00008880a40b7816 */ /* 0x002fca00000000ff */
[----:B------:R-:W-:-:S07]  /*3a30*/  IMAD R10, R11, R152, RZ ;  /* 0x000000980b0a7224 */ /* 0x000fce00078e02ff */
.L_x_111:
[----:B------:R-:W-:Y:S05]  /*3a40*/  BSYNC B1 ;  /* 0x0000000000017941 */ /* 0x000fea0003800000 */
.L_x_110:
[----:B-1----:R-:W-:Y:S01]  /*3a50*/  @!P5 IMAD R11, R60, R153, R10 ;  /* 0x000000993c0bd224 */ /* 0x002fe200078e020a */
[----:B------:R-:W-:Y:S04]  /*3a60*/  BSSY B1, `(.L_x_112) ;  /* 0x0000006000017945 */ /* 0x000fe80003800000 */
[----:B------:R1:W-:Y:S01]  /*3a70*/  @!P5 STG.E.U8 desc[UR36][R4.64+0x48], R11 ;  /* 0x0000480b0400d986 */ /* 0x0003e2000c101124 */
[----:B------:R-:W-:Y:S05]  /*3a80*/  @P2 BRA `(.L_x_113) ;  /* 0x00000000000c2947 */ /* 0x000fea0003800000 */
[----:B------:R-:W1:Y:S02]  /*3a90*/  LDG.E.U8 R164, desc[UR36][R2.64+0x49] ;  /* 0x0000492402a47981 */ /* 0x000e64000c1e1100 */
[----:B-1----:R-:W-:-:S05]  /*3aa0*/  PRMT R11, R164, 0x8880, RZ ;  /* 0x00008880a40b7816 */ /* 0x002fca00000000ff */
[----:B------:R-:W-:-:S07]  /*3ab0*/  IMAD R10, R11, R152, RZ ;  /* 0x000000980b0a7224 */ /* 0x000fce00078e02ff */
.L_x_113:
[----:B------:R-:W-:Y:S05]  /*3ac0*/  BSYNC B1 ;  /* 0x0000000000017941 */ /* 0x000fea0003800000 */
.L_x_112:
        /* <DEDUP_REMOVED lines=11> */
.L_x_115:
[----:B------:R-:W-:Y:S05]  /*3b80*/  BSYNC B1 ;  /* 0x0000000000017941 */ /* 0x000fea0003800000 */
.L_x_114:
[----:B-1----:R-:W-:Y:S01]  /*3b90*/  @!P4 IMAD R11, R62, R153, R10 ;  /* 0x000000993e0bc224 */ /* 0x002fe200078e020a */
[----:B------:R-:W-:Y:S04]  /*3ba0*/  BSSY B1, `(.L_x_116) ;  /* 0x0000006000017945 */ /* 0x000fe80003800000 */
[----:B------:R1:W-:Y:S01]  /*3bb0*/  @!P4 STG.E.U8 desc[UR36][R6.64+0x48], R11 ;  /* 0x0000480b0600c986 */ /* 0x0003e2000c101124 */
[----:B------:R-:W-:Y:S05]  /*3bc0*/  @P3 BRA `(.L_x_117) ;  /* 0x00000000000c3947 */ /* 0x000fea0003800000 */
[----:B------:R-:W1:Y:S02]  /*3bd0*/  LDG.E.U8 R164, desc[UR36][R8.64+0x49] ;  /* 0x0000492408a47981 */ /* 0x000e64000c1e1100 */
[----:B-1----:R-:W-:-:S05]  /*3be0*/  PRMT R11, R164, 0x8880, RZ ;  /* 0x00008880a40b7816 */ /* 0x002fca00000000ff */
[----:B------:R-:W-:-:S07]  /*3bf0*/  IMAD R10, R11, R152, RZ ;  /* 0x000000980b0a7224 */ /* 0x000fce00078e02ff */
.L_x_117:
[----:B------:R-:W-:Y:S05]  /*3c00*/  BSYNC B1 ;  /* 0x0000000000017941 */ /* 0x000fea0003800000 */
.L_x_116:
[----:B------:R-:W-:Y:S01]  /*3c10*/  @!P3 IMAD R63, R63, R153, R10 ;  /* 0x000000993f3fb224 */ /* 0x000fe200078e020a */
[----:B------:R-:W-:Y:S04]  /*3c20*/  BSSY B1, `(.L_x_118) ;  /* 0x0000006000017945 */ /* 0x000fe80003800000 */
[----:B------:R0:W-:Y:S01]  /*3c30*/  @!P3 STG.E.U8 desc[UR36][R6.64+0x49], R63 ;  /* 0x0000493f0600b986 */ /* 0x0001e2000c101124 */
[----:B------:R-:W-:Y:S05]  /*3c40*/  @P5 BRA `(.L_x_119) ;  /* 0x00000000000c5947 */ /* 0x000fea0003800000 */
[----:B------:R-:W1:Y:S02]  /*3c50*/  LDG.E.U8 R164, desc[UR36][R2.64+0x50] ;  /* 0x0000502402a47981 */ /* 0x000e64000c1e1100 */
[----:B-1----:R-:W-:-:S05]  /*3c60*/  PRMT R11, R164, 0x8880, RZ ;  /* 0x00008880a40b7816 */ /* 0x002fca00000000ff */
[----:B------:R-:W-:-:S07]  /*3c70*/  IMAD R10, R11, R152, RZ ;  /* 0x000000980b0a7224 */ /* 0x000fce00078e02ff */
.L_x_119:
[----:B------:R-:W-:Y:S05]  /*3c80*/  BSYNC B1 ;  /* 0x0000000000017941 */ /* 0x000fea0003800000 */
.L_x_118:
[----:B-1----:R-:W-:Y:S01]  /*3c90*/  @!P5 IMAD R11, R64, R153, R10 ;  /* 0x00000099400bd224 */ /* 0x002fe200078e020a */
[----:B------:R-:W-:Y:S04]  /*3ca0*/  BSSY B1, `(.L_x_120) ;  /* 0x0000006000017945 */ /* 0x000fe80003800000 */
[----:B------:R1:W-:Y:S01]  /*3cb0*/  @!P5 STG.E.U8 desc[UR36][R4.64+0x50], R11 ;  /* 0x0000500b0400d986 */ /* 0x0003e2000c101124 */
[----:B------:R-:W-:Y:S05]  /*3cc0*/  @P2 BRA `(.L_x_121) ;  /* 0x00000000000c2947 */ /* 0x000fea0003800000 */
[----:B------:R-:W1:Y:S02]  /*3cd0*/  LDG.E.U8 R164, desc[UR36][R2.64+0x51] ;  /* 0x0000512402a47981 */ /* 0x000e64000c1e1100 */
[----:B-1----:R-:W-:-:S05]  /*3ce0*/  PRMT R11, R164, 0x8880, RZ ;  /* 0x00008880a40b7816 */ /* 0x002fca00000000ff */
[----:B------:R-:W-:-:S07]  /*3cf0*/  IMAD R10, R11, R152, RZ ;  /* 0x000000980b0a7224 */ /* 0x000fce00078e02ff */
.L_x_121:
[----:B------:R-:W-:Y:S05]  /*3d00*/  BSYNC B1 ;  /* 0x0000000000017941 */ /* 0x000fea0003800000 */
.L_x_120:
        /* <DEDUP_REMOVED lines=11> */
.L_x_123:
[----:B------:R-:W-:Y:S05]  /*3dc0*/  BSYNC B1 ;  /* 0x0000000000017941 */ /* 0x000fea0003800000 */
.L_x_122:
[----:B-1----:R-:W-:Y:S01]  /*3dd0*/  @!P4 IMAD R11, R66, R153, R10 ;  /* 0x00000099420bc224 */ /* 0x002fe200078e020a */
[----:B------:R-:W-:Y:S04]  /*3de0*/  BSSY B1, `(.L_x_124) ;  /* 0x0000006000017945 */ /* 0x000fe80003800000 */
[----:B------:R1:W-:Y:S01]  /*3df0*/  @!P4 STG.E.U8 desc[UR36][R6.64+0x50], R11 ;  /* 0x0000500b0600c986 */ /* 0x0003e2000c101124 */
[----:B------:R-:W-:Y:S05]  /*3e00*/  @P3 BRA `(.L_x_125) ;  /* 0x00000000000c3947 */ /* 0x000fea0003800000 */
[----:B------:R-:W1:Y:S02]  /*3e10*/  LDG.E.U8 R164, desc[UR36][R8.64+0x51] ;  /* 0x0000512408a47981 */ /* 0x000e64000c1e1100 */
[----:B-1----:R-:W-:-:S05]  /*3e20*/  PRMT R11, R164, 0x8880, RZ ;  /* 0x00008880a40b7816 */ /* 0x002fca00000000ff */
[----:B------:R-:W-:-:S07]  /*3e30*/  IMAD R10, R11, R152, RZ ;  /* 0x000000980b0a7224 */ /* 0x000fce00078e02ff */
.L_x_125:
[----:B------:R-:W-:Y:S05]  /*3e40*/  BSYNC B1 ;  /* 0x0000000000017941 */ /* 0x000fea0003800000 */
.L_x_124:
[----:B------:R-:W-:Y:S01]  /*3e50*/  @!P3 IMAD R67, R67, R153, R10 ;  /* 0x000000994343b224 */ /* 0x000fe200078e020a */
[----:B------:R-:W-:Y:S04]  /*3e60*/  BSSY B1, `(.L_x_126) ;  /* 0x0000006000017945 */ /* 0x000fe80003800000 */
[----:B------:R0:W-:Y:S01]  /*3e70*/  @!P3 STG.E.U8 desc[UR36][R6.64+0x51], R67 ;  /* 0x000051430600b986 */ /* 0x0001e2000c101124 */
[----:B------:R-:W-:Y:S05]  /*3e80*/  @P5 BRA `(.L_x_127) ;  /* 0x00000000000c5947 */ /* 0x000fea0003800000 */
[----:B------:R-:W1:Y:S02]  /*3e90*/  LDG.E.U8 R164, desc[UR36][R2.64+0x58] ;  /* 0x0000582402a47981 */ /* 0x000e64000c1e1100 */
[----:B-1----:R-:W-:-:S05]  /*3ea0*/  PRMT R11, R164, 0x8880, RZ ;  /* 0x00008880a40b7816 */ /* 0x002fca00000000ff */
[----:B------:R-:W-:-:S07]  /*3eb0*/  IMAD R10, R11, R152, RZ ;  /* 0x000000980b0a7224 */ /* 0x000fce00078e02ff */
.L_x_127:
[----:B------:R-:W-:Y:S05]  /*3ec0*/  BSYNC B1 ;  /* 0x0000000000017941 */ /* 0x000fea0003800000 */
.L_x_126:
[----:B-1----:R-:W-:Y:S01]  /*3ed0*/  @!P5 IMAD R11, R68, R153, R10 ;  /* 0x00000099440bd224 */ /* 0x002fe200078e020a */
[----:B------:R-:W-:Y:S04]  /*3ee0*/  BSSY B1, `(.L_x_128) ;  /* 0x0000006000017945 */ /* 0x000fe80003800000 */
[----:B------:R1:W-:Y:S01]  /*3ef0*/  @!P5 STG.E.U8 desc[UR36][R4.64+0x58], R11 ;  /* 0x0000580b0400d986 */ /* 0x0003e2000c101124 */
[----:B------:R-:W-:Y:S05]  /*3f00*/  @P2 BRA `(.L_x_129) ;  /* 0x00000000000c2947 */ /* 0x000fea0003800000 */
[----:B------:R-:W1:Y:S02]  /*3f10*/  LDG.E.U8 R164, desc[UR36][R2.64+0x59] ;  /* 0x0000592402a47981 */ /* 0x000e64000c1e1100 */
[----:B-1----:R-:W-:-:S05]  /*3f20*/  PRMT R11, R164, 0x8880, RZ ;  /* 0x00008880a40b7816 */ /* 0x002fca00000000ff */
[----:B------:R-:W-:-:S07]  /*3f30*/  IMAD R10, R11, R152, RZ ;  /* 0x000000980b0a7224 */ /* 0x000fce00078e02ff */
.L_x_129:
[----:B------:R-:W-:Y:S05]  /*3f40*/  BSYNC B1 ;  /* 0x0000000000017941 */ /* 0x000fea0003800000 */
.L_x_128:
        /* <DEDUP_REMOVED lines=11> */
.L_x_131:
[----:B------:R-:W-:Y:S05]  /*4000*/  BSYNC B1 ;  /* 0x0000000000017941 */ /* 0x000fea0003800000 */
.L_x_130:
[----:B-1----:R-:W-:Y:S01]  /*4010*/  @!P4 IMAD R11, R70, R153, R10 ;  /* 0x00000099460bc224 */ /* 0x002fe200078e020a */
[----:B------:R-:W-:Y:S04]  /*4020*/  BSSY B1, `(.L_x_132) ;  /* 0x0000006000017945 */ /* 0x000fe80003800000 */
[----:B------:R1:W-:Y:S01]  /*4030*/  @!P4 STG.E.U8 desc[UR36][R6.64+0x58], R11 ;  /* 0x0000580b0600c986 */ /* 0x0003e2000c101124 */
[----:B------:R-:W-:Y:S05]  /*4040*/  @P3 BRA `(.L_x_133) ;  /* 0x00000000000c3947 */ /* 0x000fea0003800000 */
[----:B------:R-:W1:Y:S02]  /*4050*/  LDG.E.U8 R164, desc[UR36][R8.64+0x59] ;  /* 0x0000592408a47981 */ /* 0x000e64000c1e1100 */
[----:B-1----:R-:W-:-:S05]  /*4060*/  PRMT R11, R164, 0x8880, RZ ;  /* 0x00008880a40b7816 */ /* 0x002fca00000000ff */
[----:B------:R-:W-:-:S07]  /*4070*/  IMAD R10, R11, R152, RZ ;  /* 0x000000980b0a7224 */ /* 0x000fce00078e02ff */
.L_x_133:
[----:B------:R-:W-:Y:S05]  /*4080*/  BSYNC B1 ;  /* 0x0000000000017941 */ /* 0x000fea0003800000 */
.L_x_132:
[----:B------:R-:W-:Y:S01]  /*4090*/  @!P3 IMAD R71, R71, R153, R10 ;  /* 0x000000994747b224 */ /* 0x000fe200078e020a */
[----:B------:R-:W-:Y:S04]  /*40a0*/  BSSY B1, `(.L_x_134) ;  /* 0x0000006000017945 */ /* 0x000fe80003800000 */
[----:B------:R0:W-:Y:S01]  /*40b0*/  @!P3 STG.E.U8 desc[UR36][R6.64+0x59], R71 ;  /* 0x000059470600b986 */ /* 0x0001e2000c101124 */
[----:B------:R-:W-:Y:S05]  /*40c0*/  @P5 BRA `(.L_x_135) ;  /* 0x00000000000c5947 */ /* 0x000fea0003800000 */
[----:B------:R-:W1:Y:S02]  /*40d0*/  LDG.E.U8 R164, desc[UR36][R2.64+0x60] ;  /* 0x0000602402a47981 */ /* 0x000e64000c1e1100 */
[----:B-1----:R-:W-:-:S05]  /*40e0*/  PRMT R11, R164, 0x8880, RZ ;  /* 0x00008880a40b7816 */ /* 0x002fca00000000ff */
[----:B------:R-:W-:-:S07]  /*40f0*/  IMAD R10, R11, R152, RZ ;  /* 0x000000980b0a7224 */ /* 0x000fce00078e02ff */
.L_x_135:
[----:B------:R-:W-:Y:S05]  /*4100*/  BSYNC B1 ;  /* 0x0000000000017941 */ /* 0x000fea0003800000 */
.L_x_134:
[----:B-1----:R-:W-:Y:S01]  /*4110*/  @!P5 IMAD R11, R72, R153, R10 ;  /* 0x00000099480bd224 */ /* 0x002fe200078e020a */
[----:B------:R-:W-:Y:S04]  /*4120*/  BSSY B1, `(.L_x_136) ;  /* 0x0000006000017945 */ /* 0x000fe80003800000 */
[----:B------:R1:W-:Y:S01]  /*4130*/  @!P5 STG.E.U8 desc[UR36][R4.64+0x60], R11 ;  /* 0x0000600b0400d986 */ /* 0x0003e2000c101124 */
[----:B------:R-:W-:Y:S05]  /*4140*/  @P2 BRA `(.L_x_137) ;  /* 0x00000000000c2947 */ /* 0x000fea0003800000 */
[----:B------:R-:W1:Y:S02]  /*4150*/  LDG.E.U8 R164, desc[UR36][R2.64+0x61] ;  /* 0x0000612402a47981 */ /* 0x000e64000c1e1100 */
[----:B-1----:R-:W-:-:S05]  /*4160*/  PRMT R11, R164, 0x8880, RZ ;  /* 0x00008880a40b7816 */ /* 0x002fca00000000ff */
[----:B------:R-:W-:-:S07]  /*4170*/  IMAD R10, R11, R152, RZ ;  /* 0x000000980b0a7224 */ /* 0x000fce00078e02ff */
.L_x_137:
[----:B------:R-:W-:Y:S05]  /*4180*/  BSYNC B1 ;  /* 0x0000000000017941 */ /* 0x000fea0003800000 */
.L_x_136:
        /* <DEDUP_REMOVED lines=11> */
.L_x_139:
[----:B------:R-:W-:Y:S05]  /*4240*/  BSYNC B1 ;  /* 0x0000000000017941 */ /* 0x000fea0003800000 */
.L_x_138:
[----:B-1----:R-:W-:Y:S01]  /*4250*/  @!P4 IMAD R11, R74, R153, R10 ;  /* 0x000000994a0bc224 */ /* 0x002fe200078e020a */
[----:B------:R-:W-:Y:S04]  /*4260*/  BSSY B1, `(.L_x_140) ;  /* 0x0000006000017945 */ /* 0x000fe80003800000 */
[----:B------:R1:W-:Y:S01]  /*4270*/  @!P4 STG.E.U8 desc[UR36][R6.64+0x60], R11 ;  /* 0x0000600b0600c986 */ /* 0x0003e2000c101124 */
[----:B------:R-:W-:Y:S05]  /*4280*/  @P3 BRA `(.L_x_141) ;  /* 0x00000000000c3947 */ /* 0x000fea0003800000 */
[----:B------:R-:W1:Y:S02]  /*4290*/  LDG.E.U8 R164, desc[UR36][R8.64+0x61] ;  /* 0x0000612408a47981 */ /* 0x000e64000c1e1100 */
[----:B-1----:R-:W-:-:S05]  /*42a0*/  PRMT R11, R164, 0x8880, RZ ;  /* 0x00008880a40b7816 */ /* 0x002fca00000000ff */
[----:B------:R-:W-:-:S07]  /*42b0*/  IMAD R10, R11, R152, RZ ;  /* 0x000000980b0a7224 */ /* 0x000fce00078e02ff */
.L_x_141:
[----:B------:R-:W-:Y:S05]  /*42c0*/  BSYNC B1 ;  /* 0x0000000000017941 */ /* 0x000fea0003800000 */
.L_x_140:
[----:B------:R-:W-:Y:S01]  /*42d0*/  @!P3 IMAD R75, R75, R153, R10 ;  /* 0x000000994b4bb224 */ /* 0x000fe200078e020a */
[----:B------:R-:W-:Y:S04]  /*42e0*/  BSSY B1, `(.L_x_142) ;  /* 0x0000006000017945 */ /* 0x000fe80003800000 */
[----:B------:R0:W-:Y:S01]  /*42f0*/  @!P3 STG.E.U8 desc[UR36][R6.64+0x61], R75 ;  /* 0x0000614b0600b986 */ /* 0x0001e2000c101124 */
[----:B------:R-:W-:Y:S05]  /*4300*/  @P5 BRA `(.L_x_143) ;  /* 0x00000000000c5947 */ /* 0x000fea0003800000 */
[----:B------:R-:W1:Y:S02]  /*4310*/  LDG.E.U8 R164, desc[UR36][R2.64+0x68] ;  /* 0x0000682402a47981 */ /* 0x000e64000c1e1100 */
[----:B-1----:R-:W-:-:S05]  /*4320*/  PRMT R11, R164, 0x8880, RZ ;  /* 0x00008880a40b7816 */ /* 0x002fca00000000ff */
[----:B------:R-:W-:-:S07]  /*4330*/  IMAD R10, R11, R152, RZ ;  /* 0x000000980b0a7224 */ /* 0x000fce00078e02ff */
.L_x_143:
[----:B------:R-:W-:Y:S05]  /*4340*/  BSYNC B1 ;  /* 0x0000000000017941 */ /* 0x000fea0003800000 */
.L_x_142:
[----:B-1----:R-:W-:Y:S01]  /*4350*/  @!P5 IMAD R11, R76, R153, R10 ;  /* 0x000000994c0bd224 */ /* 0x002fe200078e020a */
[----:B------:R-:W-:Y:S04]  /*4360*/  BSSY B1, `(.L_x_144) ;  /* 0x0000006000017945 */ /* 0x000fe80003800000 */
[----:B------:R1:W-:Y:S01]  /*4370*/  @!P5 STG.E.U8 desc[UR36][R4.64+0x68], R11 ;  /* 0x0000680b0400d986 */ /* 0x0003e2000c101124 */
[----:B------:R-:W-:Y:S05]  /*4380*/  @P2 BRA `(.L_x_145) ;  /* 0x00000000000c2947 */ /* 0x000fea0003800000 */
[----:B------:R-:W1:Y:S02]  /*4390*/  LDG.E.U8 R164, desc[UR36][R2.64+0x69] ;  /* 0x0000692402a47981 */ /* 0x000e64000c1e1100 */
[----:B-1----:R-:W-:-:S05]  /*43a0*/  PRMT R11, R164, 0x8880, RZ ;  /* 0x00008880a40b7816 */ /* 0x002fca00000000ff */
[----:B------:R-:W-:-:S07]  /*43b0*/  IMAD R10, R11, R152, RZ ;  /* 0x000000980b0a7224 */ /* 0x000fce00078e02ff */
.L_x_145:
[----:B------:R-:W-:Y:S05]  /*43c0*/  BSYNC B1 ;  /* 0x0000000000017941 */ /* 0x000fea0003800000 */
.L_x_144:
        /* <DEDUP_REMOVED lines=11> */
.L_x_147:
[----:B------:R-:W-:Y:S05]  /*4480*/  BSYNC B1 ;  /* 0x0000000000017941 */ /* 0x000fea0003800000 */
.L_x_146:
[----:B-1----:R-:W-:Y:S01]  /*4490*/  @!P4 IMAD R11, R78, R153, R10 ;  /* 0x000000994e0bc224 */ /* 0x002fe200078e020a */
[----:B------:R-:W-:Y:S04]  /*44a0*/  BSSY B1, `(.L_x_148) ;  /* 0x0000006000017945 */ /* 0x000fe80003800000 */
[----:B------:R1:W-:Y:S01]  /*44b0*/  @!P4 STG.E.U8 desc[UR36][R6.64+0x68], R11 ;  /* 0x0000680b0600c986 */ /* 0x0003e2000c101124 */
[----:B------:R-:W-:Y:S05]  /*44c0*/  @P3 BRA `(.L_x_149) ;  /* 0x00000000000c3947 */ /* 0x000fea0003800000 */
[----:B------:R-:W1:Y:S02]  /*44d0*/  LDG.E.U8 R164, desc[UR36][R8.64+0x69] ;  /* 0x0000692408a47981 */ /* 0x000e64000c1e1100 */
[----:B-1----:R-:W-:-:S05]  /*44e0*/  PRMT R11, R164, 0x8880, RZ ;  /* 0x00008880a40b7816 */ /* 0x002fca00000000ff */
[----:B------:R-:W-:-:S07]  /*44f0*/  IMAD R10, R11, R152, RZ ;  /* 0x000000980b0a7224 */ /* 0x000fce00078e02ff */
.L_x_149:
[----:B------:R-:W-:Y:S05]  /*4500*/  BSYNC B1 ;  /* 0x0000000000017941 */ /* 0x000fea0003800000 */
.L_x_148:
[----:B------:R-:W-:Y:S01]  /*4510*/  @!P3 IMAD R79, R79, R153, R10 ;  /* 0x000000994f4fb224 */ /* 0x000fe200078e020a */
[----:B------:R-:W-:Y:S04]  /*4520*/  BSSY B1, `(.L_x_150) ;  /* 0x0000006000017945 */ /* 0x000fe80003800000 */
[----:B------:R0:W-:Y:S01]  /*4530*/  @!P3 STG.E.U8 desc[UR36][R6.64+0x69], R79 ;  /* 0x0000694f0600b986 */ /* 0x0001e2000c101124 */
[----:B------:R-:W-:Y:S05]  /*4540*/  @P5 BRA `(.L_x_151) ;  /* 0x00000000000c5947 */ /* 0x000fea0003800000 */
[----:B------:R-:W1:Y:S02]  /*4550*/  LDG.E.U8 R164, desc[UR36][R2.64+0x70] ;  /* 0x0000702402a47981 */ /* 0x000e64000c1e1100 */
[----:B-1----:R-:W-:-:S05]  /*4560*/  PRMT R11, R164, 0x8880, RZ ;  /* 0x00008880a40b7816 */ /* 0x002fca00000000ff */
[----:B------:R-:W-:-:S07]  /*4570*/  IMAD R10, R11, R152, RZ ;  /* 0x000000980b0a7224 */ /* 0x000fce00078e02ff */
.L_x_151:
[----:B------:R-:W-:Y:S05]  /*4580*/  BSYNC B1 ;  /* 0x0000000000017941 */ /* 0x000fea0003800000 */
.L_x_150:
[----:B-1----:R-:W-:Y:S01]  /*4590*/  @!P5 IMAD R11, R80, R153, R10 ;  /* 0x00000099500bd224 */ /* 0x002fe200078e020a */
[----:B------:R-:W-:Y:S04]  /*45a0*/  BSSY B1, `(.L_x_152) ;  /* 0x0000006000017945 */ /* 0x000fe80003800000 */
[----:B------:R1:W-:Y:S01]  /*45b0*/  @!P5 STG.E.U8 desc[UR36][R4.64+0x70], R11 ;  /* 0x0000700b0400d986 */ /* 0x0003e2000c101124 */
[----:B------:R-:W-:Y:S05]  /*45c0*/  @P2 BRA `(.L_x_153) ;  /* 0x00000000000c2947 */ /* 0x000fea0003800000 */
[----:B------:R-:W1:Y:S02]  /*45d0*/  LDG.E.U8 R164, desc[UR36][R2.64+0x71] ;  /* 0x0000712402a47981 */ /* 0x000e64000c1e1100 */
[----:B-1----:R-:W-:-:S05]  /*45e0*/  PRMT R11, R164, 0x8880, RZ ;  /* 0x00008880a40b7816 */ /* 0x002fca00000000ff */
[----:B------:R-:W-:-:S07]  /*45f0*/  IMAD R10, R11, R152, RZ ;  /* 0x000000980b0a7224 */ /* 0x000fce00078e02ff */
.L_x_153:
[----:B------:R-:W-:Y:S05]  /*4600*/  BSYNC B1 ;  /* 0x0000000000017941 */ /* 0x000fea0003800000 */
.L_x_152:
        /* <DEDUP_REMOVED lines=11> */
.L_x_155:
[----:B------:R-:W-:Y:S05]  /*46c0*/  BSYNC B1 ;  /* 0x0000000000017941 */ /* 0x000fea0003800000 */
.L_x_154:
[----:B-1----:R-:W-:Y:S01]  /*46d0*/  @!P4 IMAD R11, R82, R153, R10 ;  /* 0x00000099520bc224 */ /* 0x002fe200078e020a */
[----:B------:R-:W-:Y:S04]  /*46e0*/  BSSY B1, `(.L_x_156) ;  /* 0x0000006000017945 */ /* 0x000fe80003800000 */
[----:B------:R1:W-:Y:S01]  /*46f0*/  @!P4 STG.E.U8 desc[UR36][R6.64+0x70], R11 ;  /* 0x0000700b0600c986 */ /* 0x0003e2000c101124 */
[----:B------:R-:W-:Y:S05]  /*4700*/  @P3 BRA `(.L_x_157) ;  /* 0x00000000000c3947 */ /* 0x000fea0003800000 */
[----:B------:R-:W1:Y:S02]  /*4710*/  LDG.E.U8 R164, desc[UR36][R8.64+0x71] ;  /* 0x0000712408a47981 */ /* 0x000e64000c1e1100 */
[----:B-1----:R-:W-:-:S05]  /*4720*/  PRMT R11, R164, 0x8880, RZ ;  /* 0x00008880a40b7816 */ /* 0x002fca00000000ff */
[----:B------:R-:W-:-:S07]  /*4730*/  IMAD R10, R11, R152, RZ ;  /* 0x000000980b0a7224 */ /* 0x000fce00078e02ff */
.L_x_157:
[----:B------:R-:W-:Y:S05]  /*4740*/  BSYNC B1 ;  /* 0x0000000000017941 */ /* 0x000fea0003800000 */
.L_x_156:
[----:B------:R-:W-:Y:S01]  /*4750*/  @!P3 IMAD R83, R83, R153, R10 ;  /* 0x000000995353b224 */ /* 0x000fe200078e020a */
[----:B------:R-:W-:Y:S04]  /*4760*/  BSSY B1, `(.L_x_158) ;  /* 0x0000006000017945 */ /* 0x000fe80003800000 */
[----:B------:R0:W-:Y:S01]  /*4770*/  @!P3 STG.E.U8 desc[UR36][R6.64+0x71], R83 ;  /* 0x000071530600b986 */ /* 0x0001e2000c101124 */
[----:B------:R-:W-:Y:S05]  /*4780*/  @P5 BRA `(.L_x_159) ;  /* 0x00000000000c5947 */ /* 0x000fea0003800000 */
[----:B------:R-:W1:Y:S02]  /*4790*/  LDG.E.U8 R164, desc[UR36][R2.64+0x78] ;  /* 0x0000782402a47981 */ /* 0x000e64000c1e1100 */
[----:B-1----:R-:W-:-:S05]  /*47a0*/  PRMT R11, R164, 0x8880, RZ ;  /* 0x00008880a40b7816 */ /* 0x002fca00000000ff */
[----:B------:R-:W-:-:S07]  /*47b0*/  IMAD R10, R11, R152, RZ ;  /* 0x000000980b0a7224 */ /* 0x000fce00078e02ff */
.L_x_159:
[----:B------:R-:W-:Y:S05]  /*47c0*/  BSYNC B1 ;  /* 0x0000000000017941 */ /* 0x000fea0003800000 */
.L_x_158:
[----:B-1----:R-:W-:Y:S01]  /*47d0*/  @!P5 IMAD R11, R84, R153, R10 ;  /* 0x00000099540bd224 */ /* 0x002fe200078e020a */
[----:B------:R-:W-:Y:S04]  /*47e0*/  BSSY B1, `(.L_x_160) ;  /* 0x0000006000017945 */ /* 0x000fe80003800000 */
[----:B------:R1:W-:Y:S01]  /*47f0*/  @!P5 STG.E.U8 desc[UR36][R4.64+0x78], R11 ;  /* 0x0000780b0400d986 */ /* 0x0003e2000c101124 */
[----:B------:R-:W-:Y:S05]  /*4800*/  @P2 BRA `(.L_x_161) ;  /* 0x00000000000c2947 */ /* 0x000fea0003800000 */
[----:B------:R-:W1:Y:S02]  /*4810*/  LDG.E.U8 R164, desc[UR36][R2.64+0x79] ;  /* 0x0000792402a47981 */ /* 0x000e64000c1e1100 */
[----:B-1----:R-:W-:-:S05]  /*4820*/  PRMT R11, R164, 0x8880, RZ ;  /* 0x00008880a40b7816 */ /* 0x002fca00000000ff */
[----:B------:R-:W-:-:S07]  /*4830*/  IMAD R10, R11, R152, RZ ;  /* 0x000000980b0a7224 */ /* 0x000fce00078e02ff */
.L_x_161:
[----:B------:R-:W-:Y:S05]  /*4840*/  BSYNC B1 ;  /* 0x0000000000017941 */ /* 0x000fea0003800000 */
.L_x_160:
        /* <DEDUP_REMOVED lines=11> */
.L_x_163:
[----:B------:R-:W-:Y:S05]  /*4900*/  BSYNC B1 ;  /* 0x0000000000017941 */ /* 0x000fea0003800000 */
.L_x_162:
[----:B-1----:R-:W-:Y:S01]  /*4910*/  @!P4 IMAD R11, R86, R153, R10 ;  /* 0x00000099560bc224 */ /* 0x002fe200078e020a */
[----:B------:R-:W-:Y:S04]  /*4920*/  BSSY B1, `(.L_x_164) ;  /* 0x0000006000017945 */ /* 0x000fe80003800000 */
[----:B------:R1:W-:Y:S01]  /*4930*/  @!P4 STG.E.U8 desc[UR36][R6.64+0x78], R11 ;  /* 0x0000780b0600c986 */ /* 0x0003e2000c101124 */
[----:B------:R-:W-:Y:S05]  /*4940*/  @P3 BRA `(.L_x_165) ;  /* 0x00000000000c3947 */ /* 0x000fea0003800000 */
[----:B------:R-:W1:Y:S02]  /*4950*/  LDG.E.U8 R164, desc[UR36][R8.64+0x79] ;  /* 0x0000792408a47981 */ /* 0x000e64000c1e1100 */
[----:B-1----:R-:W-:-:S05]  /*4960*/  PRMT R11, R164, 0x8880, RZ ;  /* 0x00008880a40b7816 */ /* 0x002fca00000000ff */
[----:B------:R-:W-:-:S07]  /*4970*/  IMAD R10, R11, R152, RZ ;  /* 0x000000980b0a7224 */ /* 0x000fce00078e02ff */
.L_x_165:
[----:B------:R-:W-:Y:S05]  /*4980*/  BSYNC B1 ;  /* 0x0000000000017941 */ /* 0x000fea0003800000 */
.L_x_164:
[----:B------:R-:W-:Y:S01]  /*4990*/  @!P3 IMAD R87, R87, R153, R10 ;  /* 0x000000995757b224 */ /* 0x000fe200078e020a */
[----:B------:R-:W-:Y:S04]  /*49a0*/  BSSY B1, `(.L_x_166) ;  /* 0x0000006000017945 */ /* 0x000fe80003800000 */
[----:B------:R0:W-:Y:S01]  /*49b0*/  @!P3 STG.E.U8 desc[UR36][R6.64+0x79], R87 ;  /* 0x000079570600b986 */ /* 0x0001e2000c101124 */
[----:B------:R-:W-:Y:S05]  /*49c0*/  @P5 BRA `(.L_x_167) ;  /* 0x00000000000c5947 */ /* 0x000fea0003800000 */
[----:B------:R-:W1:Y:S02]  /*49d0*/  LDG.E.U8 R164, desc[UR36][R2.64+0x80] ;  /* 0x0000802402a47981 */ /* 0x000e64000c1e1100 */
[----:B-1----:R-:W-:-:S05]  /*49e0*/  PRMT R11, R164, 0x8880, RZ ;  /* 0x00008880a40b7816 */ /* 0x002fca00000000ff */
[----:B------:R-:W-:-:S07]  /*49f0*/  IMAD R10, R11, R152, RZ ;  /* 0x000000980b0a7224 */ /* 0x000fce00078e02ff */
.L_x_167:
[----:B------:R-:W-:Y:S05]  /*4a00*/  BSYNC B1 ;  /* 0x0000000000017941 */ /* 0x000fea0003800000 */
.L_x_166:
[----:B-1----:R-:W-:Y:S01]  /*4a10*/  @!P5 IMAD R11, R88, R153, R10 ;  /* 0x00000099580bd224 */ /* 0x002fe200078e020a */
[----:B------:R-:W-:Y:S04]  /*4a20*/  BSSY B1, `(.L_x_168) ;  /* 0x0000006000017945 */ /* 0x000fe80003800000 */
[----:B------:R1:W-:Y:S01]  /*4a30*/  @!P5 STG.E.U8 desc[UR36][R4.64+0x80], R11 ;  /* 0x0000800b0400d986 */ /* 0x0003e2000c101124 */
[----:B------:R-:W-:Y:S05]  /*4a40*/  @P2 BRA `(.L_x_169) ;  /* 0x00000000000c2947 */ /* 0x000fea0003800000 */
[----:B------:R-:W1:Y:S02]  /*4a50*/  LDG.E.U8 R164, desc[UR36][R2.64+0x81] ;  /* 0x0000812402a47981 */ /* 0x000e64000c1e1100 */
[----:B-1----:R-:W-:-:S05]  /*4a60*/  PRMT R11, R164, 0x8880, RZ ;  /* 0x00008880a40b7816 */ /* 0x002fca00000000ff */
[----:B------:R-:W-:-:S07]  /*4a70*/  IMAD R10, R11, R152, RZ ;  /* 0x000000980b0a7224 */ /* 0x000fce00078e02ff */
.L_x_169:
[----:B------:R-:W-:Y:S05]  /*4a80*/  BSYNC B1 ;  /* 0x0000000000017941 */ /* 0x000fea0003800000 */
.L_x_168:
        /* <DEDUP_REMOVED lines=11> */
.L_x_171:
[----:B------:R-:W-:Y:S05]  /*4b40*/  BSYNC B1 ;  /* 0x0000000000017941 */ /* 0x000fea0003800000 */
.L_x_170:
[----:B-1----:R-:W-:Y:S01]  /*4b50*/  @!P4 IMAD R11, R90, R153, R10 ;  /* 0x000000995a0bc224 */ /* 0x002fe200078e020a */
[----:B------:R-:W-:Y:S04]  /*4b60*/  BSSY B1, `(.L_x_172) ;  /* 0x0000006000017945 */ /* 0x000fe80003800000 */
[----:B------:R1:W-:Y:S01]  /*4b70*/  @!P4 STG.E.U8 desc[UR36][R6.64+0x80], R11 ;  /* 0x0000800b0600c986 */ /* 0x0003e2000c101124 */
[----:B------:R-:W-:Y:S05]  /*4b80*/  @P3 BRA `(.L_x_173) ;  /* 0x00000000000c3947 */ /* 0x000fea0003800000 */
[----:B------:R-:W1:Y:S02]  /*4b90*/  LDG.E.U8 R164, desc[UR36][R8.64+0x81] ;  /* 0x0000812408a47981 */ /* 0x000e64000c1e1100 */
[----:B-1----:R-:W-:-:S05]  /*4ba0*/  PRMT R11, R164, 0x8880, RZ ;  /* 0x00008880a40b7816 */ /* 0x002fca00000000ff */
[----:B------:R-:W-:-:S07]  /*4bb0*/  IMAD R10, R11, R152, RZ ;  /* 0x000000980b0a7224 */ /* 0x000fce00078e02ff */
.L_x_173:
[----:B------:R-:W-:Y:S05]  /*4bc0*/  BSYNC B1 ;  /* 0x0000000000017941 */ /* 0x000fea0003800000 */
.L_x_172:
[----:B------:R-:W-:Y:S01]  /*4bd0*/  @!P3 IMAD R91, R91, R153, R10 ;  /* 0x000000995b5bb224 */ /* 0x000fe200078e020a */
[----:B------:R-:W-:Y:S04]  /*4be0*/  BSSY B1, `(.L_x_174) ;  /* 0x0000006000017945 */ /* 0x000fe80003800000 */
[----:B------:R0:W-:Y:S01]  /*4bf0*/  @!P3 STG.E.U8 desc[UR36][R6.64+0x81], R91 ;  /* 0x0000815b0600b986 */ /* 0x0001e2000c101124 */
[----:B------:R-:W-:Y:S05]  /*4c00*/  @P5 BRA `(.L_x_175) ;  /* 0x00000000000c5947 */ /* 0x000fea0003800000 */
[----:B------:R-:W1:Y:S02]  /*4c10*/  LDG.E.U8 R164, desc[UR36][R2.64+0x88] ;  /* 0x0000882402a47981 */ /* 0x000e64000c1e1100 */
[----:B-1----:R-:W-:-:S05]  /*4c20*/  PRMT R11, R164, 0x8880, RZ ;  /* 0x00008880a40b7816 */ /* 0x002fca00000000ff */
[----:B------:R-:W-:-:S07]  /*4c30*/  IMAD R10, R11, R152, RZ ;  /* 0x000000980b0a7224 */ /* 0x000fce00078e02ff */
.L_x_175:
[----:B------:R-:W-:Y:S05]  /*4c40*/  BSYNC B1 ;  /* 0x0000000000017941 */ /* 0x000fea0003800000 */
.L_x_174:
[----:B-1----:R-:W-:Y:S01]  /*4c50*/  @!P5 IMAD R11, R92, R153, R10 ;  /* 0x000000995c0bd224 */ /* 0x002fe200078e020a */
[----:B------:R-:W-:Y:S04]  /*4c60*/  BSSY B1, `(.L_x_176) ;  /* 0x0000006000017945 */ /* 0x000fe80003800000 */
[----:B------:R1:W-:Y:S01]  /*4c70*/  @!P5 STG.E.U8 desc[UR36][R4.64+0x88], R11 ;  /* 0x0000880b0400d986 */ /* 0x0003e2000c101124 */
[----:B------:R-:W-:Y:S05]  /*4c80*/  @P2 BRA `(.L_x_177) ;  /* 0x00000000000c2947 */ /* 0x000fea0003800000 */
[----:B------:R-:W1:Y:S02]  /*4c90*/  LDG.E.U8 R164, desc[UR36][R2.64+0x89] ;  /* 0x0000892402a47981 */ /* 0x000e64000c1e1100 */
[----:B-1----:R-:W-:-:S05]  /*4ca0*/  PRMT R11, R164, 0x8880, RZ ;  /* 0x00008880a40b7816 */ /* 0x002fca00000000ff */
[----:B------:R-:W-:-:S07]  /*4cb0*/  IMAD R10, R11, R152, RZ ;  /* 0x000000980b0a7224 */ /* 0x000fce00078e02ff */
.L_x_177:
[----:B------:R-:W-:Y:S05]  /*4cc0*/  BSYNC B1 ;  /* 0x0000000000017941 */ /* 0x000fea0003800000 */
.L_x_176:
        /* <DEDUP_REMOVED lines=11> */
.L_x_179:
[----:B------:R-:W-:Y:S05]  /*4d80*/  BSYNC B1 ;  /* 0x0000000000017941 */ /* 0x000fea0003800000 */
.L_x_178:
[----:B-1----:R-:W-:Y:S01]  /*4d90*/  @!P4 IMAD R11, R94, R153, R10 ;  /* 0x000000995e0bc224 */ /* 0x002fe200078e020a */
[----:B------:R-:W-:Y:S04]  /*4da0*/  BSSY B1, `(.L_x_180) ;  /* 0x0000006000017945 */ /* 0x000fe80003800000 */
[----:B------:R1:W-:Y:S01]  /*4db0*/  @!P4 STG.E.U8 desc[UR36][R6.64+0x88], R11 ;  /* 0x0000880b0600c986 */ /* 0x0003e2000c101124 */
[----:B------:R-:W-:Y:S05]  /*4dc0*/  @P3 BRA `(.L_x_181) ;  /* 0x00000000000c3947 */ /* 0x000fea0003800000 */
[----:B------:R-:W1:Y:S02]  /*4dd0*/  LDG.E.U8 R164, desc[UR36][R8.64+0x89] ;  /* 0x0000892408a47981 */ /* 0x000e64000c1e1100 */
[----:B-1----:R-:W-:-:S05]  /*4de0*/  PRMT R11, R164, 0x8880, RZ ;  /* 0x00008880a40b7816 */ /* 0x002fca00000000ff */
[----:B------:R-:W-:-:S07]  /*4df0*/  IMAD R10, R11, R152, RZ ;  /* 0x000000980b0a7224 */ /* 0x000fce00078e02ff */
.L_x_181:
[----:B------:R-:W-:Y:S05]  /*4e00*/  BSYNC B1 ;  /* 0x0000000000017941 */ /* 0x000fea0003800000 */
.L_x_180:
[----:B------:R-:W-:Y:S01]  /*4e10*/  @!P3 IMAD R95, R95, R153, R10 ;  /* 0x000000995f5fb224 */ /* 0x000fe200078e020a */
[----:B------:R-:W-:Y:S04]  /*4e20*/  BSSY B1, `(.L_x_182) ;  /* 0x0000006000017945 */ /* 0x000fe80003800000 */
[----:B------:R0:W-:Y:S01]  /*4e30*/  @!P3 STG.E.U8 desc[UR36][R6.64+0x89], R95 ;  /* 0x0000895f0600b986 */ /* 0x0001e2000c101124 */
[----:B------:R-:W-:Y:S05]  /*4e40*/  @P5 BRA `(.L_x_183) ;  /* 0x00000000000c5947 */ /* 0x000fea0003800000 */
[----:B------:R-:W1:Y:S02]  /*4e50*/  LDG.E.U8 R164, desc[UR36][R2.64+0x90] ;  /* 0x0000902402a47981 */ /* 0x000e64000c1e1100 */
[----:B-1----:R-:W-:-:S05]  /*4e60*/  PRMT R11, R164, 0x8880, RZ ;  /* 0x00008880a40b7816 */ /* 0x002fca00000000ff */
[----:B------:R-:W-:-:S07]  /*4e70*/  IMAD R10, R11, R152, RZ ;  /* 0x000000980b0a7224 */ /* 0x000fce00078e02ff */
.L_x_183:
[----:B------:R-:W-:Y:S05]  /*4e80*/  BSYNC B1 ;  /* 0x0000000000017941 */ /* 0x000fea0003800000 */
.L_x_182:
[----:B-1----:R-:W-:Y:S01]  /*4e90*/  @!P5 IMAD R11, R96, R153, R10 ;  /* 0x00000099600bd224 */ /* 0x002fe200078e020a */
[----:B------:R-:W-:Y:S04]  /*4ea0*/  BSSY B1, `(.L_x_184) ;  /* 0x0000006000017945 */ /* 0x000fe80003800000 */
[----:B------:R1:W-:Y:S01]  /*4eb0*/  @!P5 STG.E.U8 desc[UR36][R4.64+0x90], R11 ;  /* 0x0000900b0400d986 */ /* 0x0003e2000c101124 */
[----:B------:R-:W-:Y:S05]  /*4ec0*/  @P2 BRA `(.L_x_185) ;  /* 0x00000000000c2947 */ /* 0x000fea0003800000 */
[----:B------:R-:W1:Y:S02]  /*4ed0*/  LDG.E.U8 R164, desc[UR36][R2.64+0x91] ;  /* 0x0000912402a47981 */ /* 0x000e64000c1e1100 */
[----:B-1----:R-:W-:-:S05]  /*4ee0*/  PRMT R11, R164, 0x8880, RZ ;  /* 0x00008880a40b7816 */ /* 0x002fca00000000ff */
[----:B------:R-:W-:-:S07]  /*4ef0*/  IMAD R10, R11, R152, RZ ;  /* 0x000000980b0a7224 */ /* 0x000fce00078e02ff */
.L_x_185:
[----:B------:R-:W-:Y:S05]  /*4f00*/  BSYNC B1 ;  /* 0x0000000000017941 */ /* 0x000fea0003800000 */
.L_x_184:
        /* <DEDUP_REMOVED lines=11> */
.L_x_187:
[----:B------:R-:W-:Y:S05]  /*4fc0*/  BSYNC B1 ;  /* 0x0000000000017941 */ /* 0x000fea0003800000 */
.L_x_186:
[----:B-1----:R-:W-:Y:S01]  /*4fd0*/  @!P4 IMAD R11, R98, R153, R10 ;  /* 0x00000099620bc224 */ /* 0x002fe200078e020a */
[----:B------:R-:W-:Y:S04]  /*4fe0*/  BSSY B1, `(.L_x_188) ;  /* 0x0000006000017945 */ /* 0x000fe80003800000 */
[----:B------:R1:W-:Y:S01]  /*4ff0*/  @!P4 STG.E.U8 desc[UR36][R6.64+0x90], R11 ;  /* 0x0000900b0600c986 */ /* 0x0003e2000c101124 */
[----:B------:R-:W-:Y:S05]  /*5000*/  @P3 BRA `(.L_x_189) ;  /* 0x00000000000c3947 */ /* 0x000fea0003800000 */
[----:B------:R-:W1:Y:S02]  /*5010*/  LDG.E.U8 R164, desc[UR36][R8.64+0x91] ;  /* 0x0000912408a47981 */ /* 0x000e64000c1e1100 */
[----:B-1----:R-:W-:-:S05]  /*5020*/  PRMT R11, R164, 0x8880, RZ ;  /* 0x00008880a40b7816 */ /* 0x002fca00000000ff */
[----:B------:R-:W-:-:S07]  /*5030*/  IMAD R10, R11, R152, RZ ;  /* 0x000000980b0a7224 */ /* 0x000fce00078e02ff */
.L_x_189:
[----:B------:R-:W-:Y:S05]  /*5040*/  BSYNC B1 ;  /* 0x0000000000017941 */ /* 0x000fea0003800000 */
.L_x_188:
[----:B------:R-:W-:Y:S01]  /*5050*/  @!P3 IMAD R99, R99, R153, R10 ;  /* 0x000000996363b224 */ /* 0x000fe200078e020a */
[----:B------:R-:W-:Y:S04]  /*5060*/  BSSY B1, `(.L_x_190) ;  /* 0x0000006000017945 */ /* 0x000fe80003800000 */
[----:B------:R0:W-:Y:S01]  /*5070*/  @!P3 STG.E.U8 desc[UR36][R6.64+0x91], R99 ;  /* 0x000091630600b986 */ /* 0x0001e2000c101124 */
[----:B------:R-:W-:Y:S05]  /*5080*/  @P5 BRA `(.L_x_191) ;  /* 0x00000000000c5947 */ /* 0x000fea0003800000 */
[----:B------:R-:W1:Y:S02]  /*5090*/  LDG.E.U8 R164, desc[UR36][R2.64+0x98] ;  /* 0x0000982402a47981 */ /* 0x000e64000c1e1100 */
[----:B-1----:R-:W-:-:S05]  /*50a0*/  PRMT R11, R164, 0x8880, RZ ;  /* 0x00008880a40b7816 */ /* 0x002fca00000000ff */
[----:B------:R-:W-:-:S07]  /*50b0*/  IMAD R10, R11, R152, RZ ;  /* 0x000000980b0a7224 */ /* 0x000fce00078e02ff */
.L_x_191:
[----:B------:R-:W-:Y:S05]  /*50c0*/  BSYNC B1 ;  /* 0x0000000000017941 */ /* 0x000fea0003800000 */
.L_x_190:
[----:B-1----:R-:W-:Y:S01]  /*50d0*/  @!P5 IMAD R11, R100, R153, R10 ;  /* 0x00000099640bd224 */ /* 0x002fe200078e020a */
[----:B------:R-:W-:Y:S04]  /*50e0*/  BSSY B1, `(.L_x_192) ;  /* 0x0000006000017945 */ /* 0x000fe80003800000 */
[----:B------:R1:W-:Y:S01]  /*50f0*/  @!P5 STG.E.U8 desc[UR36][R4.64+0x98], R11 ;  /* 0x0000980b0400d986 */ /* 0x0003e2000c101124 */
[----:B------:R-:W-:Y:S05]  /*5100*/  @P2 BRA `(.L_x_193) ;  /* 0x00000000000c2947 */ /* 0x000fea0003800000 */
[----:B------:R-:W1:Y:S02]  /*5110*/  LDG.E.U8 R164, desc[UR36][R2.64+0x99] ;  /* 0x0000992402a47981 */ /* 0x000e64000c1e1100 */
[----:B-1----:R-:W-:-:S05]  /*5120*/  PRMT R11, R164, 0x8880, RZ ;  /* 0x00008880a40b7816 */ /* 0x002fca00000000ff */
[----:B------:R-:W-:-:S07]  /*5130*/  IMAD R10, R11, R152, RZ ;  /* 0x000000980b0a7224 */ /* 0x000fce00078e02ff */
.L_x_193:
[----:B------:R-:W-:Y:S05]  /*5140*/  BSYNC B1 ;  /* 0x0000000000017941 */ /* 0x000fea0003800000 */
.L_x_192:
        /* <DEDUP_REMOVED lines=11> */
.L_x_195:
[----:B------:R-:W-:Y:S05]  /*5200*/  BSYNC B1 ;  /* 0x0000000000017941 */ /* 0x000fea0003800000 */
.L_x_194:
[----:B-1----:R-:W-:Y:S01]  /*5210*/  @!P4 IMAD R11, R102, R153, R10 ;  /* 0x00000099660bc224 */ /* 0x002fe200078e020a */
[----:B------:R-:W-:Y:S04]  /*5220*/  BSSY B1, `(.L_x_196) ;  /* 0x0000006000017945 */ /* 0x000fe80003800000 */
[----:B------:R1:W-:Y:S01]  /*5230*/  @!P4 STG.E.U8 desc[UR36][R6.64+0x98], R11 ;  /* 0x0000980b0600c986 */ /* 0x0003e2000c101124 */
[----:B------:R-:W-:Y:S05]  /*5240*/  @P3 BRA `(.L_x_197) ;  /* 0x00000000000c3947 */ /* 0x000fea0003800000 */
[----:B------:R-:W1:Y:S02]  /*5250*/  LDG.E.U8 R164, desc[UR36][R8.64+0x99] ;  /* 0x0000992408a47981 */ /* 0x000e64000c1e1100 */
[----:B-1----:R-:W-:-:S05]  /*5260*/  PRMT R11, R164, 0x8880, RZ ;  /* 0x00008880a40b7816 */ /* 0x002fca00000000ff */
[----:B------:R-:W-:-:S07]  /*5270*/  IMAD R10, R11, R152, RZ ;  /* 0x000000980b0a7224 */ /* 0x000fce00078e02ff */
.L_x_197:
[----:B------:R-:W-:Y:S05]  /*5280*/  BSYNC B1 ;  /* 0x0000000000017941 */ /* 0x000fea0003800000 */
.L_x_196:
[----:B------:R-:W-:Y:S01]  /*5290*/  @!P3 IMAD R103, R103, R153, R10 ;  /* 0x000000996767b224 */ /* 0x000fe200078e020a */
[----:B------:R-:W-:Y:S04]  /*52a0*/  BSSY B1, `(.L_x_198) ;  /* 0x0000006000017945 */ /* 0x000fe80003800000 */
[----:B------:R0:W-:Y:S01]  /*52b0*/  @!P3 STG.E.U8 desc[UR36][R6.64+0x99], R103 ;  /* 0x000099670600b986 */ /* 0x0001e2000c101124 */
[----:B------:R-:W-:Y:S05]  /*52c0*/  @P5 BRA `(.L_x_199) ;  /* 0x00000000000c5947 */ /* 0x000fea0003800000 */
[----:B------:R-:W1:Y:S02]  /*52d0*/  LDG.E.U8 R164, desc[UR36][R2.64+0xa0] ;  /* 0x0000a02402a47981 */ /* 0x000e64000c1e1100 */
[----:B-1----:R-:W-:-:S05]  /*52e0*/  PRMT R11, R164, 0x8880, RZ ;  /* 0x00008880a40b7816 */ /* 0x002fca00000000ff */
[----:B------:R-:W-:-:S07]  /*52f0*/  IMAD R10, R11, R152, RZ ;  /* 0x000000980b0a7224 */ /* 0x000fce00078e02ff */
.L_x_199:
[----:B------:R-:W-:Y:S05]  /*5300*/  BSYNC B1 ;  /* 0x0000000000017941 */ /* 0x000fea0003800000 */
.L_x_198:
[----:B-1----:R-:W-:Y:S01]  /*5310*/  @!P5 IMAD R11, R104, R153, R10 ;  /* 0x00000099680bd224 */ /* 0x002fe200078e020a */
[----:B------:R-:W-:Y:S04]  /*5320*/  BSSY B1, `(.L_x_200) ;  /* 0x0000006000017945 */ /* 0x000fe80003800000 */
[----:B------:R1:W-:Y:S01]  /*5330*/  @!P5 STG.E.U8 desc[UR36][R4.64+0xa0], R11 ;  /* 0x0000a00b0400d986 */ /* 0x0003e2000c101124 */
[----:B------:R-:W-:Y:S05]  /*5340*/  @P2 BRA `(.L_x_201) ;  /* 0x00000000000c2947 */ /* 0x000fea0003800000 */
[----:B------:R-:W1:Y:S02]  /*5350*/  LDG.E.U8 R164, desc[UR36][R2.64+0xa1] ;  /* 0x0000a12402a47981 */ /* 0x000e64000c1e1100 */
[----:B-1----:R-:W-:-:S05]  /*5360*/  PRMT R11, R164, 0x8880, RZ ;  /* 0x00008880a40b7816 */ /* 0x002fca00000000ff */
[----:B------:R-:W-:-:S07]  /*5370*/  IMAD R10, R11, R152, RZ ;  /* 0x000000980b0a7224 */ /* 0x000fce00078e02ff */
.L_x_201:
[----:B------:R-:W-:Y:S05]  /*5380*/  BSYNC B1 ;  /* 0x0000000000017941 */ /* 0x000fea0003800000 */
.L_x_200:
        /* <DEDUP_REMOVED lines=11> */
.L_x_203:
[----:B------:R-:W-:Y:S05]  /*5440*/  BSYNC B1 ;  /* 0x0000000000017941 */ /* 0x000fea0003800000 */
.L_x_202:
[----:B-1----:R-:W-:Y:S01]  /*5450*/  @!P4 IMAD R11, R106, R153, R10 ;  /* 0x000000996a0bc224 */ /* 0x002fe200078e020a */
[----:B------:R-:W-:Y:S04]  /*5460*/  BSSY B1, `(.L_x_204) ;  /* 0x0000006000017945 */ /* 0x000fe80003800000 */
[----:B------:R1:W-:Y:S01]  /*5470*/  @!P4 STG.E.U8 desc[UR36][R6.64+0xa0], R11 ;  /* 0x0000a00b0600c986 */ /* 0x0003e2000c101124 */
[----:B------:R-:W-:Y:S05]  /*5480*/  @P3 BRA `(.L_x_205) ;  /* 0x00000000000c3947 */ /* 0x000fea0003800000 */
[----:B------:R-:W1:Y:S02]  /*5490*/  LDG.E.U8 R164, desc[UR36][R8.64+0xa1] ;  /* 0x0000a12408a47981 */ /* 0x000e64000c1e1100 */
[----:B-1----:R-:W-:-:S05]  /*54a0*/  PRMT R11, R164, 0x8880, RZ ;  /* 0x00008880a40b7816 */ /* 0x002fca00000000ff */
[----:B------:R-:W-:-:S07]  /*54b0*/  IMAD R10, R11, R152, RZ ;  /* 0x000000980b0a7224 */ /* 0x000fce00078e02ff */
.L_x_205:
[----:B------:R-:W-:Y:S05]  /*54c0*/  BSYNC B1 ;  /* 0x0000000000017941 */ /* 0x000fea0003800000 */
.L_x_204:
[----:B------:R-:W-:Y:S01]  /*54d0*/  @!P3 IMAD R107, R107, R153, R10 ;  /* 0x000000996b6bb224 */ /* 0x000fe200078e020a */
[----:B------:R-:W-:Y:S04]  /*54e0*/  BSSY B1, `(.L_x_206) ;  /* 0x0000006000017945 */ /* 0x000fe80003800000 */
[----:B------:R0:W-:Y:S01]  /*54f0*/  @!P3 STG.E.U8 desc[UR36][R6.64+0xa1], R107 ;  /* 0x0000a16b0600b986 */ /* 0x0001e2000c101124 */
[----:B------:R-:W-:Y:S05]  /*5500*/  @P5 BRA `(.L_x_207) ;  /* 0x00000000000c5947 */ /* 0x000fea0003800000 */
[----:B------:R-:W1:Y:S02]  /*5510*/  LDG.E.U8 R164, desc[UR36][R2.64+0xa8] ;  /* 0x0000a82402a47981 */ /* 0x000e64000c1e1100 */
[----:B-1----:R-:W-:-:S05]  /*5520*/  PRMT R11, R164, 0x8880, RZ ;  /* 0x00008880a40b7816 */ /* 0x002fca00000000ff */
[----:B------:R-:W-:-:S07]  /*5530*/  IMAD R10, R11, R152, RZ ;  /* 0x000000980b0a7224 */ /* 0x000fce00078e02ff */
.L_x_207:
[----:B------:R-:W-:Y:S05]  /*5540*/  BSYNC B1 ;  /* 0x0000000000017941 */ /* 0x000fea0003800000 */
.L_x_206:
[----:B-1----:R-:W-:Y:S01]  /*5550*/  @!P5 IMAD R11, R108, R153, R10 ;  /* 0x000000996c0bd224 */ /* 0x002fe200078e020a */
[----:B------:R-:W-:Y:S04]  /*5560*/  BSSY B1, `(.L_x_208) ;  /* 0x0000006000017945 */ /* 0x000fe80003800000 */
[----:B------:R1:W-:Y:S01]  /*5570*/  @!P5 STG.E.U8 desc[UR36][R4.64+0xa8], R11 ;  /* 0x0000a80b0400d986 */ /* 0x0003e2000c101124 */
[----:B------:R-:W-:Y:S05]  /*5580*/  @P2 BRA `(.L_x_209) ;  /* 0x00000000000c2947 */ /* 0x000fea0003800000 */
[----:B------:R-:W1:Y:S02]  /*5590*/  LDG.E.U8 R164, desc[UR36][R2.64+0xa9] ;  /* 0x0000a92402a47981 */ /* 0x000e64000c1e1100 */
[----:B-1----:R-:W-:-:S05]  /*55a0*/  PRMT R11, R164, 0x8880, RZ ;  /* 0x00008880a40b7816 */ /* 0x002fca00000000ff */
[----:B------:R-:W-:-:S07]  /*55b0*/  IMAD R10, R11, R152, RZ ;  /* 0x000000980b0a7224 */ /* 0x000fce00078e02ff */
.L_x_209:
[----:B------:R-:W-:Y:S05]  /*55c0*/  BSYNC B1 ;  /* 0x0000000000017941 */ /* 0x000fea0003800000 */
.L_x_208:
        /* <DEDUP_REMOVED lines=11> */
.L_x_211:
[----:B------:R-:W-:Y:S05]  /*5680*/  BSYNC B1 ;  /* 0x0000000000017941 */ /* 0x000fea0003800000 */
.L_x_210:
[----:B-1----:R-:W-:Y:S01]  /*5690*/  @!P4 IMAD R11, R110, R153, R10 ;  /* 0x000000996e0bc224 */ /* 0x002fe200078e020a */
[----:B------:R-:W-:Y:S04]  /*56a0*/  BSSY B1, `(.L_x_212) ;  /* 0x0000006000017945 */ /* 0x000fe80003800000 */
[----:B------:R1:W-:Y:S01]  /*56b0*/  @!P4 STG.E.U8 desc[UR36][R6.64+0xa8], R11 ;  /* 0x0000a80b0600c986 */ /* 0x0003e2000c101124 */
[----:B------:R-:W-:Y:S05]  /*56c0*/  @P3 BRA `(.L_x_213) ;  /* 0x00000000000c3947 */ /* 0x000fea0003800000 */
[----:B------:R-:W1:Y:S02]  /*56d0*/  LDG.E.U8 R164, desc[UR36][R8.64+0xa9] ;  /* 0x0000a92408a47981 */ /* 0x000e64000c1e1100 */
[----:B-1----:R-:W-:-:S05]  /*56e0*/  PRMT R11, R164, 0x8880, RZ ;  /* 0x00008880a40b7816 */ /* 0x002fca00000000ff */
[----:B------:R-:W-:-:S07]  /*56f0*/  IMAD R10, R11, R152, RZ ;  /* 0x000000980b0a7224 */ /* 0x000fce00078e02ff */
.L_x_213:
[----:B------:R-:W-:Y:S05]  /*5700*/  BSYNC B1 ;  /* 0x0000000000017941 */ /* 0x000fea0003800000 */
.L_x_212:
[----:B------:R-:W-:Y:S01]  /*5710*/  @!P3 IMAD R111, R111, R153, R10 ;  /* 0x000000996f6fb224 */ /* 0x000fe200078e020a */
[----:B------:R-:W-:Y:S04]  /*5720*/  BSSY B1, `(.L_x_214) ;  /* 0x0000006000017945 */ /* 0x000fe80003800000 */
[----:B------:R0:W-:Y:S01]  /*5730*/  @!P3 STG.E.U8 desc[UR36][R6.64+0xa9], R111 ;  /* 0x0000a96f0600b986 */ /* 0x0001e2000c101124 */
[----:B------:R-:W-:Y:S05]  /*5740*/  @P5 BRA `(.L_x_215) ;  /* 0x00000000000c5947 */ /* 0x000fea0003800000 */
[----:B------:R-:W1:Y:S02]  /*5750*/  LDG.E.U8 R164, desc[UR36][R2.64+0xb0] ;  /* 0x0000b02402a47981 */ /* 0x000e64000c1e1100 */
[----:B-1----:R-:W-:-:S05]  /*5760*/  PRMT R11, R164, 0x8880, RZ ;  /* 0x00008880a40b7816 */ /* 0x002fca00000000ff */
[----:B------:R-:W-:-:S07]  /*5770*/  IMAD R10, R11, R152, RZ ;  /* 0x000000980b0a7224 */ /* 0x000fce00078e02ff */
.L_x_215:
[----:B------:R-:W-:Y:S05]  /*5780*/  BSYNC B1 ;  /* 0x0000000000017941 */ /* 0x000fea0003800000 */
.L_x_214:
[----:B-1----:R-:W-:Y:S01]  /*5790*/  @!P5 IMAD R11, R112, R153, R10 ;  /* 0x00000099700bd224 */ /* 0x002fe200078e020a */
[----:B------:R-:W-:Y:S04]  /*57a0*/  BSSY B1, `(.L_x_216) ;  /* 0x0000006000017945 */ /* 0x000fe80003800000 */
[----:B------:R1:W-:Y:S01]  /*57b0*/  @!P5 STG.E.U8 desc[UR36][R4.64+0xb0], R11 ;  /* 0x0000b00b0400d986 */ /* 0x0003e2000c101124 */
[----:B------:R-:W-:Y:S05]  /*57c0*/  @P2 BRA `(.L_x_217) ;  /* 0x00000000000c2947 */ /* 0x000fea0003800000 */
[----:B------:R-:W1:Y:S02]  /*57d0*/  LDG.E.U8 R164, desc[UR36][R2.64+0xb1] ;  /* 0x0000b12402a47981 */ /* 0x000e64000c1e1100 */
[----:B-1----:R-:W-:-:S05]  /*57e0*/  PRMT R11, R164, 0x8880, RZ ;  /* 0x00008880a40b7816 */ /* 0x002fca00000000ff */
[----:B------:R-:W-:-:S07]  /*57f0*/  IMAD R10, R11, R152, RZ ;  /* 0x000000980b0a7224 */ /* 0x000fce00078e02ff */
.L_x_217:
[----:B------:R-:W-:Y:S05]  /*5800*/  BSYNC B1 ;  /* 0x0000000000017941 */ /* 0x000fea0003800000 */
.L_x_216:
        /* <DEDUP_REMOVED lines=11> */
.L_x_219:
[----:B------:R-:W-:Y:S05]  /*58c0*/  BSYNC B1 ;  /* 0x0000000000017941 */ /* 0x000fea0003800000 */
.L_x_218:
[----:B-1----:R-:W-:Y:S01]  /*58d0*/  @!P4 IMAD R11, R114, R153, R10 ;  /* 0x00000099720bc224 */ /* 0x002fe200078e020a */
[----:B------:R-:W-:Y:S04]  /*58e0*/  BSSY B1, `(.L_x_220) ;  /* 0x0000006000017945 */ /* 0x000fe80003800000 */
[----:B------:R1:W-:Y:S01]  /*58f0*/  @!P4 STG.E.U8 desc[UR36][R6.64+0xb0], R11 ;  /* 0x0000b00b0600c986 */ /* 0x0003e2000c101124 */
[----:B------:R-:W-:Y:S05]  /*5900*/  @P3 BRA `(.L_x_221) ;  /* 0x00000000000c3947 */ /* 0x000fea0003800000 */
[----:B------:R-:W1:Y:S02]  /*5910*/  LDG.E.U8 R164, desc[UR36][R8.64+0xb1] ;  /* 0x0000b12408a47981 */ /* 0x000e64000c1e1100 */
[----:B-1----:R-:W-:-:S05]  /*5920*/  PRMT R11, R164, 0x8880, RZ ;  /* 0x00008880a40b7816 */ /* 0x002fca00000000ff */
[----:B------:R-:W-:-:S07]  /*5930*/  IMAD R10, R11, R152, RZ ;  /* 0x000000980b0a7224 */ /* 0x000fce00078e02ff */
.L_x_221:
[----:B------:R-:W-:Y:S05]  /*5940*/  BSYNC B1 ;  /* 0x0000000000017941 */ /* 0x000fea0003800000 */
.L_x_220:
[----:B------:R-:W-:Y:S01]  /*5950*/  @!P3 IMAD R115, R115, R153, R10 ;  /* 0x000000997373b224 */ /* 0x000fe200078e020a */
[----:B------:R-:W-:Y:S04]  /*5960*/  BSSY B1, `(.L_x_222) ;  /* 0x0000006000017945 */ /* 0x000fe80003800000 */
[----:B------:R0:W-:Y:S01]  /*5970*/  @!P3 STG.E.U8 desc[UR36][R6.64+0xb1], R115 ;  /* 0x0000b1730600b986 */ /* 0x0001e2000c101124 */
[----:B------:R-:W-:Y:S05]  /*5980*/  @P5 BRA `(.L_x_223) ;  /* 0x00000000000c5947 */ /* 0x000fea0003800000 */
[----:B------:R-:W1:Y:S02]  /*5990*/  LDG.E.U8 R164, desc[UR36][R2.64+0xb8] ;  /* 0x0000b82402a47981 */ /* 0x000e64000c1e1100 */
[----:B-1----:R-:W-:-:S05]  /*59a0*/  PRMT R11, R164, 0x8880, RZ ;  /* 0x00008880a40b7816 */ /* 0x002fca00000000ff */
[----:B------:R-:W-:-:S07]  /*59b0*/  IMAD R10, R11, R152, RZ ;  /* 0x000000980b0a7224 */ /* 0x000fce00078e02ff */
.L_x_223:
[----:B------:R-:W-:Y:S05]  /*59c0*/  BSYNC B1 ;  /* 0x0000000000017941 */ /* 0x000fea0003800000 */
.L_x_222:
[----:B-1----:R-:W-:Y:S01]  /*59d0*/  @!P5 IMAD R11, R116, R153, R10 ;  /* 0x00000099740bd224 */ /* 0x002fe200078e020a */
[----:B------:R-:W-:Y:S04]  /*59e0*/  BSSY B1, `(.L_x_224) ;  /* 0x0000006000017945 */ /* 0x000fe80003800000 */
[----:B------:R1:W-:Y:S01]  /*59f0*/  @!P5 STG.E.U8 desc[UR36][R4.64+0xb8], R11 ;  /* 0x0000b80b0400d986 */ /* 0x0003e2000c101124 */
[----:B------:R-:W-:Y:S05]  /*5a00*/  @P2 BRA `(.L_x_225) ;  /* 0x00000000000c2947 */ /* 0x000fea0003800000 */
[----:B------:R-:W1:Y:S02]  /*5a10*/  LDG.E.U8 R164, desc[UR36][R2.64+0xb9] ;  /* 0x0000b92402a47981 */ /* 0x000e64000c1e1100 */
[----:B-1----:R-:W-:-:S05]  /*5a20*/  PRMT R11, R164, 0x8880, RZ ;  /* 0x00008880a40b7816 */ /* 0x002fca00000000ff */
[----:B------:R-:W-:-:S07]  /*5a30*/  IMAD R10, R11, R152, RZ ;  /* 0x000000980b0a7224 */ /* 0x000fce00078e02ff */
.L_x_225:
[----:B------:R-:W-:Y:S05]  /*5a40*/  BSYNC B1 ;  /* 0x0000000000017941 */ /* 0x000fea0003800000 */
.L_x_224:
        /* <DEDUP_REMOVED lines=11> */
.L_x_227:
[----:B------:R-:W-:Y:S05]  /*5b00*/  BSYNC B1 ;  /* 0x0000000000017941 */ /* 0x000fea0003800000 */
.L_x_226:
[----:B-1----:R-:W-:Y:S01]  /*5b10*/  @!P4 IMAD R11, R118, R153, R10 ;  /* 0x00000099760bc224 */ /* 0x002fe200078e020a */
[----:B------:R-:W-:Y:S04]  /*5b20*/  BSSY B1, `(.L_x_228) ;  /* 0x0000006000017945 */ /* 0x000fe80003800000 */
[----:B------:R1:W-:Y:S01]  /*5b30*/  @!P4 STG.E.U8 desc[UR36][R6.64+0xb8], R11 ;  /* 0x0000b80b0600c986 */ /* 0x0003e2000c101124 */
[----:B------:R-:W-:Y:S05]  /*5b40*/  @P3 BRA `(.L_x_229) ;  /* 0x00000000000c3947 */ /* 0x000fea0003800000 */
[----:B------:R-:W1:Y:S02]  /*5b50*/  LDG.E.U8 R164, desc[UR36][R8.64+0xb9] ;  /* 0x0000b92408a47981 */ /* 0x000e64000c1e1100 */
[----:B-1----:R-:W-:-:S05]  /*5b60*/  PRMT R11, R164, 0x8880, RZ ;  /* 0x00008880a40b7816 */ /* 0x002fca00000000ff */
[----:B------:R-:W-:-:S07]  /*5b70*/  IMAD R10, R11, R152, RZ ;  /* 0x000000980b0a7224 */ /* 0x000fce00078e02ff */
.L_x_229:
[----:B------:R-:W-:Y:S05]  /*5b80*/  BSYNC B1 ;  /* 0x0000000000017941 */ /* 0x000fea0003800000 */
.L_x_228:
[----:B------:R-:W-:Y:S01]  /*5b90*/  @!P3 IMAD R119, R119, R153, R10 ;  /* 0x000000997777b224 */ /* 0x000fe200078e020a */
[----:B------:R-:W-:Y:S04]  /*5ba0*/  BSSY B1, `(.L_x_230) ;  /* 0x0000006000017945 */ /* 0x000fe80003800000 */
[----:B------:R0:W-:Y:S01]  /*5bb0*/  @!P3 STG.E.U8 desc[UR36][R6.64+0xb9], R119 ;  /* 0x0000b9770600b986 */ /* 0x0001e2000c101124 */
[----:B------:R-:W-:Y:S05]  /*5bc0*/  @P5 BRA `(.L_x_231) ;  /* 0x00000000000c5947 */ /* 0x000fea0003800000 */
[----:B------:R-:W1:Y:S02]  /*5bd0*/  LDG.E.U8 R164, desc[UR36][R2.64+0xc0] ;  /* 0x0000c02402a47981 */ /* 0x000e64000c1e1100 */
[----:B-1----:R-:W-:-:S05]  /*5be0*/  PRMT R11, R164, 0x8880, RZ ;  /* 0x00008880a40b7816 */ /* 0x002fca00000000ff */
[----:B------:R-:W-:-:S07]  /*5bf0*/  IMAD R10, R11, R152, RZ ;  /* 0x000000980b0a7224 */ /* 0x000fce00078e02ff */
.L_x_231:
[----:B------:R-:W-:Y:S05]  /*5c00*/  BSYNC B1 ;  /* 0x0000000000017941 */ /* 0x000fea0003800000 */
.L_x_230:
[----:B-1----:R-:W-:Y:S01]  /*5c10*/  @!P5 IMAD R11, R120, R153, R10 ;  /* 0x00000099780bd224 */ /* 0x002fe200078e020a */
[----:B------:R-:W-:Y:S04]  /*5c20*/  BSSY B1, `(.L_x_232) ;  /* 0x0000006000017945 */ /* 0x000fe80003800000 */
[----:B------:R1:W-:Y:S01]  /*5c30*/  @!P5 STG.E.U8 desc[UR36][R4.64+0xc0], R11 ;  /* 0x0000c00b0400d986 */ /* 0x0003e2000c101124 */
[----:B------:R-:W-:Y:S05]  /*5c40*/  @P2 BRA `(.L_x_233) ;  /* 0x00000000000c2947 */ /* 0x000fea0003800000 */
[----:B------:R-:W1:Y:S02]  /*5c50*/  LDG.E.U8 R164, desc[UR36][R2.64+0xc1] ;  /* 0x0000c12402a47981 */ /* 0x000e64000c1e1100 */
[----:B-1----:R-:W-:-:S05]  /*5c60*/  PRMT R11, R164, 0x8880, RZ ;  /* 0x00008880a40b7816 */ /* 0x002fca00000000ff */
[----:B------:R-:W-:-:S07]  /*5c70*/  IMAD R10, R11, R152, RZ ;  /* 0x000000980b0a7224 */ /* 0x000fce00078e02ff */
.L_x_233:
[----:B------:R-:W-:Y:S05]  /*5c80*/  BSYNC B1 ;  /* 0x0000000000017941 */ /* 0x000fea0003800000 */
.L_x_232:
        /* <DEDUP_REMOVED lines=11> */
.L_x_235:
[----:B------:R-:W-:Y:S05]  /*5d40*/  BSYNC B1 ;  /* 0x0000000000017941 */ /* 0x000fea0003800000 */
.L_x_234:
[----:B-1----:R-:W-:Y:S01]  /*5d50*/  @!P4 IMAD R11, R122, R153, R10 ;  /* 0x000000997a0bc224 */ /* 0x002fe200078e020a */
[----:B------:R-:W-:Y:S04]  /*5d60*/  BSSY B1, `(.L_x_236) ;  /* 0x0000006000017945 */ /* 0x000fe80003800000 */
[----:B------:R1:W-:Y:S01]  /*5d70*/  @!P4 STG.E.U8 desc[UR36][R6.64+0xc0], R11 ;  /* 0x0000c00b0600c986 */ /* 0x0003e2000c101124 */
[----:B------:R-:W-:Y:S05]  /*5d80*/  @P3 BRA `(.L_x_237) ;  /* 0x00000000000c3947 */ /* 0x000fea0003800000 */
[----:B------:R-:W1:Y:S02]  /*5d90*/  LDG.E.U8 R164, desc[UR36][R8.64+0xc1] ;  /* 0x0000c12408a47981 */ /* 0x000e64000c1e1100 */
[----:B-1----:R-:W-:-:S05]  /*5da0*/  PRMT R11, R164, 0x8880, RZ ;  /* 0x00008880a40b7816 */ /* 0x002fca00000000ff */
[----:B------:R-:W-:-:S07]  /*5db0*/  IMAD R10, R11, R152, RZ ;  /* 0x000000980b0a7224 */ /* 0x000fce00078e02ff */
.L_x_237:
[----:B------:R-:W-:Y:S05]  /*5dc0*/  BSYNC B1 ;  /* 0x0000000000017941 */ /* 0x000fea0003800000 */
.L_x_236:
[----:B------:R-:W-:Y:S01]  /*5dd0*/  @!P3 IMAD R123, R123, R153, R10 ;  /* 0x000000997b7bb224 */ /* 0x000fe200078e020a */
[----:B------:R-:W-:Y:S04]  /*5de0*/  BSSY B1, `(.L_x_238) ;  /* 0x0000006000017945 */ /* 0x000fe80003800000 */
[----:B------:R0:W-:Y:S01]  /*5df0*/  @!P3 STG.E.U8 desc[UR36][R6.64+0xc1], R123 ;  /* 0x0000c17b0600b986 */ /* 0x0001e2000c101124 */
[----:B------:R-:W-:Y:S05]  /*5e00*/  @P5 BRA `(.L_x_239) ;  /* 0x00000000000c5947 */ /* 0x000fea0003800000 */
[----:B------:R-:W1:Y:S02]  /*5e10*/  LDG.E.U8 R164, desc[UR36][R2.64+0xc8] ;  /* 0x0000c82402a47981 */ /* 0x000e64000c1e1100 */
[----:B-1----:R-:W-:-:S05]  /*5e20*/  PRMT R11, R164, 0x8880, RZ ;  /* 0x00008880a40b7816 */ /* 0x002fca00000000ff */
[----:B------:R-:W-:-:S07]  /*5e30*/  IMAD R10, R11, R152, RZ ;  /* 0x000000980b0a7224 */ /* 0x000fce00078e02ff */
.L_x_239:
[----:B------:R-:W-:Y:S05]  /*5e40*/  BSYNC B1 ;  /* 0x0000000000017941 */ /* 0x000fea0003800000 */
.L_x_238:
[----:B-1----:R-:W-:Y:S01]  /*5e50*/  @!P5 IMAD R11, R124, R153, R10 ;  /* 0x000000997c0bd224 */ /* 0x002fe200078e020a */
[----:B------:R-:W-:Y:S04]  /*5e60*/  BSSY B1, `(.L_x_240) ;  /* 0x0000006000017945 */ /* 0x000fe80003800000 */
[----:B------:R1:W-:Y:S01]  /*5e70*/  @!P5 STG.E.U8 desc[UR36][R4.64+0xc8], R11 ;  /* 0x0000c80b0400d986 */ /* 0x0003e2000c101124 */
[----:B------:R-:W-:Y:S05]  /*5e80*/  @P2 BRA `(.L_x_241) ;  /* 0x00000000000c2947 */ /* 0x000fea0003800000 */
[----:B------:R-:W1:Y:S02]  /*5e90*/  LDG.E.U8 R164, desc[UR36][R2.64+0xc9] ;  /* 0x0000c92402a47981 */ /* 0x000e64000c1e1100 */
[----:B-1----:R-:W-:-:S05]  /*5ea0*/  PRMT R11, R164, 0x8880, RZ ;  /* 0x00008880a40b7816 */ /* 0x002fca00000000ff */
[----:B------:R-:W-:-:S07]  /*5eb0*/  IMAD R10, R11, R152, RZ ;  /* 0x000000980b0a7224 */ /* 0x000fce00078e02ff */
.L_x_241:
[----:B------:R-:W-:Y:S05]  /*5ec0*/  BSYNC B1 ;  /* 0x0000000000017941 */ /* 0x000fea0003800000 */
.L_x_240:
        /* <DEDUP_REMOVED lines=11> */
.L_x_243:
[----:B------:R-:W-:Y:S05]  /*5f80*/  BSYNC B1 ;  /* 0x0000000000017941 */ /* 0x000fea0003800000 */
.L_x_242:
[----:B-1----:R-:W-:Y:S01]  /*5f90*/  @!P4 IMAD R11, R126, R153, R10 ;  /* 0x000000997e0bc224 */ /* 0x002fe200078e020a */
[----:B------:R-:W-:Y:S04]  /*5fa0*/  BSSY B1, `(.L_x_244) ;  /* 0x0000006000017945 */ /* 0x000fe80003800000 */
[----:B------:R1:W-:Y:S01]  /*5fb0*/  @!P4 STG.E.U8 desc[UR36][R6.64+0xc8], R11 ;  /* 0x0000c80b0600c986 */ /* 0x0003e2000c101124 */
[----:B------:R-:W-:Y:S05]  /*5fc0*/  @P3 BRA `(.L_x_245) ;  /* 0x00000000000c3947 */ /* 0x000fea0003800000 */
[----:B------:R-:W1:Y:S02]  /*5fd0*/  LDG.E.U8 R164, desc[UR36][R8.64+0xc9] ;  /* 0x0000c92408a47981 */ /* 0x000e64000c1e1100 */
[----:B-1----:R-:W-:-:S05]  /*5fe0*/  PRMT R11, R164, 0x8880, RZ ;  /* 0x00008880a40b7816 */ /* 0x002fca00000000ff */
[----:B------:R-:W-:-:S07]  /*5ff0*/  IMAD R10, R11, R152, RZ ;  /* 0x000000980b0a7224 */ /* 0x000fce00078e02ff */
.L_x_245:
[----:B------:R-:W-:Y:S05]  /*6000*/  BSYNC B1 ;  /* 0x0000000000017941 */ /* 0x000fea0003800000 */
.L_x_244:
[----:B------:R-:W-:Y:S01]  /*6010*/  @!P3 IMAD R127, R127, R153, R10 ;  /* 0x000000997f7fb224 */ /* 0x000fe200078e020a */
[----:B------:R-:W-:Y:S04]  /*6020*/  BSSY B1, `(.L_x_246) ;  /* 0x0000006000017945 */ /* 0x000fe80003800000 */
[----:B------:R0:W-:Y:S01]  /*6030*/  @!P3 STG.E.U8 desc[UR36][R6.64+0xc9], R127 ;  /* 0x0000c97f0600b986 */ /* 0x0001e2000c101124 */
[----:B------:R-:W-:Y:S05]  /*6040*/  @P5 BRA `(.L_x_247) ;  /* 0x00000000000c5947 */ /* 0x000fea0003800000 */
[----:B------:R-:W1:Y:S02]  /*6050*/  LDG.E.U8 R164, desc[UR36][R2.64+0xd0] ;  /* 0x0000d02402a47981 */ /* 0x000e64000c1e1100 */
[----:B-1----:R-:W-:-:S05]  /*6060*/  PRMT R11, R164, 0x8880, RZ ;  /* 0x00008880a40b7816 */ /* 0x002fca00000000ff */
[----:B------:R-:W-:-:S07]  /*6070*/  IMAD R10, R11, R152, RZ ;  /* 0x000000980b0a7224 */ /* 0x000fce00078e02ff */
.L_x_247:
[----:B------:R-:W-:Y:S05]  /*6080*/  BSYNC B1 ;  /* 0x0000000000017941 */ /* 0x000fea0003800000 */
.L_x_246:
[----:B-1----:R-:W-:Y:S01]  /*6090*/  @!P5 IMAD R11, R128, R153, R10 ;  /* 0x00000099800bd224 */ /* 0x002fe200078e020a */
[----:B------:R-:W-:Y:S04]  /*60a0*/  BSSY B1, `(.L_x_248) ;  /* 0x0000006000017945 */ /* 0x000fe80003800000 */
[----:B------:R1:W-:Y:S01]  /*60b0*/  @!P5 STG.E.U8 desc[UR36][R4.64+0xd0], R11 ;  /* 0x0000d00b0400d986 */ /* 0x0003e2000c101124 */
[----:B------:R-:W-:Y:S05]  /*60c0*/  @P2 BRA `(.L_x_249) ;  /* 0x00000000000c2947 */ /* 0x000fea0003800000 */
[----:B------:R-:W1:Y:S02]  /*60d0*/  LDG.E.U8 R164, desc[UR36][R2.64+0xd1] ;  /* 0x0000d12402a47981 */ /* 0x000e64000c1e1100 */
[----:B-1----:R-:W-:-:S05]  /*60e0*/  PRMT R11, R164, 0x8880, RZ ;  /* 0x00008880a40b7816 */ /* 0x002fca00000000ff */
[----:B------:R-:W-:-:S07]  /*60f0*/  IMAD R10, R11, R152, RZ ;  /* 0x000000980b0a7224 */ /* 0x000fce00078e02ff */
.L_x_249:
[----:B------:R-:W-:Y:S05]  /*6100*/  BSYNC B1 ;  /* 0x0000000000017941 */ /* 0x000fea0003800000 */
.L_x_248:
        /* <DEDUP_REMOVED lines=11> */
.L_x_251:
[----:B------:R-:W-:Y:S05]  /*61c0*/  BSYNC B1 ;  /* 0x0000000000017941 */ /* 0x000fea0003800000 */
.L_x_250:
[----:B-1----:R-:W-:Y:S01]  /*61d0*/  @!P4 IMAD R11, R130, R153, R10 ;  /* 0x00000099820bc224 */ /* 0x002fe200078e020a */
[----:B------:R-:W-:Y:S04]  /*61e0*/  BSSY B1, `(.L_x_252) ;  /* 0x0000006000017945 */ /* 0x000fe80003800000 */
[----:B------:R1:W-:Y:S01]  /*61f0*/  @!P4 STG.E.U8 desc[UR36][R6.64+0xd0], R11 ;  /* 0x0000d00b0600c986 */ /* 0x0003e2000c101124 */
[----:B------:R-:W-:Y:S05]  /*6200*/  @P3 BRA `(.L_x_253) ;  /* 0x00000000000c3947 */ /* 0x000fea0003800000 */
[----:B------:R-:W1:Y:S02]  /*6210*/  LDG.E.U8 R164, desc[UR36][R8.64+0xd1] ;  /* 0x0000d12408a47981 */ /* 0x000e64000c1e1100 */
[----:B-1----:R-:W-:-:S05]  /*6220*/  PRMT R11, R164, 0x8880, RZ ;  /* 0x00008880a40b7816 */ /* 0x002fca00000000ff */
[----:B------:R-:W-:-:S07]  /*6230*/  IMAD R10, R11, R152, RZ ;  /* 0x000000980b0a7224 */ /* 0x000fce00078e02ff */
.L_x_253:
[----:B------:R-:W-:Y:S05]  /*6240*/  BSYNC B1 ;  /* 0x0000000000017941 */ /* 0x000fea0003800000 */
.L_x_252:
[----:B------:R-:W-:Y:S01]  /*6250*/  @!P3 IMAD R131, R131, R153, R10 ;  /* 0x000000998383b224 */ /* 0x000fe200078e020a */
[----:B------:R-:W-:Y:S04]  /*6260*/  BSSY B1, `(.L_x_254) ;  /* 0x0000006000017945 */ /* 0x000fe80003800000 */
[----:B------:R0:W-:Y:S01]  /*6270*/  @!P3 STG.E.U8 desc[UR36][R6.64+0xd1], R131 ;  /* 0x0000d1830600b986 */ /* 0x0001e2000c101124 */
[----:B------:R-:W-:Y:S05]  /*6280*/  @P5 BRA `(.L_x_255) ;  /* 0x00000000000c5947 */ /* 0x000fea0003800000 */
[----:B------:R-:W1:Y:S02]  /*6290*/  LDG.E.U8 R164, desc[UR36][R2.64+0xd8] ;  /* 0x0000d82402a47981 */ /* 0x000e64000c1e1100 */
[----:B-1----:R-:W-:-:S05]  /*62a0*/  PRMT R11, R164, 0x8880, RZ ;  /* 0x00008880a40b7816 */ /* 0x002fca00000000ff */
[----:B------:R-:W-:-:S07]  /*62b0*/  IMAD R10, R11, R152, RZ ;  /* 0x000000980b0a7224 */ /* 0x000fce00078e02ff */
.L_x_255:
[----:B------:R-:W-:Y:S05]  /*62c0*/  BSYNC B1 ;  /* 0x0000000000017941 */ /* 0x000fea0003800000 */
.L_x_254:
[----:B-1----:R-:W-:Y:S01]  /*62d0*/  @!P5 IMAD R11, R132, R153, R10 ;  /* 0x00000099840bd224 */ /* 0x002fe200078e020a */
[----:B------:R-:W-:Y:S04]  /*62e0*/  BSSY B1, `(.L_x_256) ;  /* 0x0000006000017945 */ /* 0x000fe80003800000 */
[----:B------:R1:W-:Y:S01]  /*62f0*/  @!P5 STG.E.U8 desc[UR36][R4.64+0xd8], R11 ;  /* 0x0000d80b0400d986 */ /* 0x0003e2000c101124 */
[----:B------:R-:W-:Y:S05]  /*6300*/  @P2 BRA `(.L_x_257) ;  /* 0x00000000000c2947 */ /* 0x000fea0003800000 */
[----:B------:R-:W1:Y:S02]  /*6310*/  LDG.E.U8 R164, desc[UR36][R2.64+0xd9] ;  /* 0x0000d92402a47981 */ /* 0x000e64000c1e1100 */
[----:B-1----:R-:W-:-:S05]  /*6320*/  PRMT R11, R164, 0x8880, RZ ;  /* 0x00008880a40b7816 */ /* 0x002fca00000000ff */
[----:B------:R-:W-:-:S07]  /*6330*/  IMAD R10, R11, R152, RZ ;  /* 0x000000980b0a7224 */ /* 0x000fce00078e02ff */
.L_x_257:
[----:B------:R-:W-:Y:S05]  /*6340*/  BSYNC B1 ;  /* 0x0000000000017941 */ /* 0x000fea0003800000 */
.L_x_256:
        /* <DEDUP_REMOVED lines=11> */
.L_x_259:
[----:B------:R-:W-:Y:S05]  /*6400*/  BSYNC B1 ;  /* 0x0000000000017941 */ /* 0x000fea0003800000 */
.L_x_258:
[----:B-1----:R-:W-:Y:S01]  /*6410*/  @!P4 IMAD R11, R134, R153, R10 ;  /* 0x00000099860bc224 */ /* 0x002fe200078e020a */
[----:B------:R-:W-:Y:S04]  /*6420*/  BSSY B1, `(.L_x_260) ;  /* 0x0000006000017945 */ /* 0x000fe80003800000 */
[----:B------:R1:W-:Y:S01]  /*6430*/  @!P4 STG.E.U8 desc[UR36][R6.64+0xd8], R11 ;  /* 0x0000d80b0600c986 */ /* 0x0003e2000c101124 */
[----:B------:R-:W-:Y:S05]  /*6440*/  @P3 BRA `(.L_x_261) ;  /* 0x00000000000c3947 */ /* 0x000fea0003800000 */
[----:B------:R-:W1:Y:S02]  /*6450*/  LDG.E.U8 R164, desc[UR36][R8.64+0xd9] ;  /* 0x0000d92408a47981 */ /* 0x000e64000c1e1100 */
[----:B-1----:R-:W-:-:S05]  /*6460*/  PRMT R11, R164, 0x8880, RZ ;  /* 0x00008880a40b7816 */ /* 0x002fca00000000ff */
[----:B------:R-:W-:-:S07]  /*6470*/  IMAD R10, R11, R152, RZ ;  /* 0x000000980b0a7224 */ /* 0x000fce00078e02ff */
.L_x_261:
[----:B------:R-:W-:Y:S05]  /*6480*/  BSYNC B1 ;  /* 0x0000000000017941 */ /* 0x000fea0003800000 */
.L_x_260:
[----:B------:R-:W-:Y:S01]  /*6490*/  @!P3 IMAD R135, R135, R153, R10 ;  /* 0x000000998787b224 */ /* 0x000fe200078e020a */
[----:B------:R-:W-:Y:S04]  /*64a0*/  BSSY B1, `(.L_x_262) ;  /* 0x0000006000017945 */ /* 0x000fe80003800000 */
[----:B------:R0:W-:Y:S01]  /*64b0*/  @!P3 STG.E.U8 desc[UR36][R6.64+0xd9], R135 ;  /* 0x0000d9870600b986 */ /* 0x0001e2000c101124 */
[----:B------:R-:W-:Y:S05]  /*64c0*/  @P5 BRA `(.L_x_263) ;  /* 0x00000000000c5947 */ /* 0x000fea0003800000 */
[----:B------:R-:W1:Y:S02]  /*64d0*/  LDG.E.U8 R164, desc[UR36][R2.64+0xe0] ;  /* 0x0000e02402a47981 */ /* 0x000e64000c1e1100 */
[----:B-1----:R-:W-:-:S05]  /*64e0*/  PRMT R11, R164, 0x8880, RZ ;  /* 0x00008880a40b7816 */ /* 0x002fca00000000ff */
[----:B------:R-:W-:-:S07]  /*64f0*/  IMAD R10, R11, R152, RZ ;  /* 0x000000980b0a7224 */ /* 0x000fce00078e02ff */
.L_x_263:
[----:B------:R-:W-:Y:S05]  /*6500*/  BSYNC B1 ;  /* 0x0000000000017941 */ /* 0x000fea0003800000 */
.L_x_262:
[----:B-1----:R-:W-:Y:S01]  /*6510*/  @!P5 IMAD R11, R136, R153, R10 ;  /* 0x00000099880bd224 */ /* 0x002fe200078e020a */
[----:B------:R-:W-:Y:S04]  /*6520*/  BSSY B1, `(.L_x_264) ;  /* 0x0000006000017945 */ /* 0x000fe80003800000 */
[----:B------:R1:W-:Y:S01]  /*6530*/  @!P5 STG.E.U8 desc[UR36][R4.64+0xe0], R11 ;  /* 0x0000e00b0400d986 */ /* 0x0003e2000c101124 */
[----:B------:R-:W-:Y:S05]  /*6540*/  @P2 BRA `(.L_x_265) ;  /* 0x00000000000c2947 */ /* 0x000fea0003800000 */
[----:B------:R-:W1:Y:S02]  /*6550*/  LDG.E.U8 R164, desc[UR36][R2.64+0xe1] ;  /* 0x0000e12402a47981 */ /* 0x000e64000c1e1100 */
[----:B-1----:R-:W-:-:S05]  /*6560*/  PRMT R11, R164, 0x8880, RZ ;  /* 0x00008880a40b7816 */ /* 0x002fca00000000ff */
[----:B------:R-:W-:-:S07]  /*6570*/  IMAD R10, R11, R152, RZ ;  /* 0x000000980b0a7224 */ /* 0x000fce00078e02ff */
.L_x_265:
[----:B------:R-:W-:Y:S05]  /*6580*/  BSYNC B1 ;  /* 0x0000000000017941 */ /* 0x000fea0003800000 */
.L_x_264:
        /* <DEDUP_REMOVED lines=11> */
.L_x_267:
[----:B------:R-:W-:Y:S05]  /*6640*/  BSYNC B1 ;  /* 0x0000000000017941 */ /* 0x000fea0003800000 */
.L_x_266:
[----:B-1----:R-:W-:Y:S01]  /*6650*/  @!P4 IMAD R11, R138, R153, R10 ;  /* 0x000000998a0bc224 */ /* 0x002fe200078e020a */
[----:B------:R-:W-:Y:S04]  /*6660*/  BSSY B1, `(.L_x_268) ;  /* 0x0000006000017945 */ /* 0x000fe80003800000 */
[----:B------:R1:W-:Y:S01]  /*6670*/  @!P4 STG.E.U8 desc[UR36][R6.64+0xe0], R11 ;  /* 0x0000e00b0600c986 */ /* 0x0003e2000c101124 */
[----:B------:R-:W-:Y:S05]  /*6680*/  @P3 BRA `(.L_x_269) ;  /* 0x00000000000c3947 */ /* 0x000fea0003800000 */
[----:B------:R-:W1:Y:S02]  /*6690*/  LDG.E.U8 R164, desc[UR36][R8.64+0xe1] ;  /* 0x0000e12408a47981 */ /* 0x000e64000c1e1100 */
[----:B-1----:R-:W-:-:S05]  /*66a0*/  PRMT R11, R164, 0x8880, RZ ;  /* 0x00008880a40b7816 */ /* 0x002fca00000000ff */
[----:B------:R-:W-:-:S07]  /*66b0*/  IMAD R10, R11, R152, RZ ;  /* 0x000000980b0a7224 */ /* 0x000fce00078e02ff */
.L_x_269:
[----:B------:R-:W-:Y:S05]  /*66c0*/  BSYNC B1 ;  /* 0x0000000000017941 */ /* 0x000fea0003800000 */
.L_x_268:
[----:B------:R-:W-:Y:S01]  /*66d0*/  @!P3 IMAD R139, R139, R153, R10 ;  /* 0x000000998b8bb224 */ /* 0x000fe200078e020a */
[----:B------:R-:W-:Y:S04]  /*66e0*/  BSSY B1, `(.L_x_270) ;  /* 0x0000006000017945 */ /* 0x000fe80003800000 */
[----:B------:R0:W-:Y:S01]  /*66f0*/  @!P3 STG.E.U8 desc[UR36][R6.64+0xe1], R139 ;  /* 0x0000e18b0600b986 */ /* 0x0001e2000c101124 */
[----:B------:R-:W-:Y:S05]  /*6700*/  @P5 BRA `(.L_x_271) ;  /* 0x00000000000c5947 */ /* 0x000fea0003800000 */
[----:B------:R-:W1:Y:S02]  /*6710*/  LDG.E.U8 R164, desc[UR36][R2.64+0xe8] ;  /* 0x0000e82402a47981 */ /* 0x000e64000c1e1100 */
[----:B-1----:R-:W-:-:S05]  /*6720*/  PRMT R11, R164, 0x8880, RZ ;  /* 0x00008880a40b7816 */ /* 0x002fca00000000ff */
[----:B------:R-:W-:-:S07]  /*6730*/  IMAD R10, R11, R152, RZ ;  /* 0x000000980b0a7224 */ /* 0x000fce00078e02ff */
.L_x_271:
[----:B------:R-:W-:Y:S05]  /*6740*/  BSYNC B1 ;  /* 0x0000000000017941 */ /* 0x000fea0003800000 */
.L_x_270:
[----:B-1----:R-:W-:Y:S01]  /*6750*/  @!P5 IMAD R11, R140, R153, R10 ;  /* 0x000000998c0bd224 */ /* 0x002fe200078e020a */
[----:B------:R-:W-:Y:S04]  /*6760*/  BSSY B1, `(.L_x_272) ;  /* 0x0000006000017945 */ /* 0x000fe80003800000 */
[----:B------:R1:W-:Y:S01]  /*6770*/  @!P5 STG.E.U8 desc[UR36][R4.64+0xe8], R11 ;  /* 0x0000e80b0400d986 */ /* 0x0003e2000c101124 */
[----:B------:R-:W-:Y:S05]  /*6780*/  @P2 BRA `(.L_x_273) ;  /* 0x00000000000c2947 */ /* 0x000fea0003800000 */
[----:B------:R-:W1:Y:S02]  /*6790*/  LDG.E.U8 R164, desc[UR36][R2.64+0xe9] ;  /* 0x0000e92402a47981 */ /* 0x000e64000c1e1100 */
[----:B-1----:R-:W-:-:S05]  /*67a0*/  PRMT R11, R164, 0x8880, RZ ;  /* 0x00008880a40b7816 */ /* 0x002fca00000000ff */
[----:B------:R-:W-:-:S07]  /*67b0*/  IMAD R10, R11, R152, RZ ;  /* 0x000000980b0a7224 */ /* 0x000fce00078e02ff */
.L_x_273:
[----:B------:R-:W-:Y:S05]  /*67c0*/  BSYNC B1 ;  /* 0x0000000000017941 */ /* 0x000fea0003800000 */
.L_x_272:
        /* <DEDUP_REMOVED lines=11> */
.L_x_275:
[----:B------:R-:W-:Y:S05]  /*6880*/  BSYNC B1 ;  /* 0x0000000000017941 */ /* 0x000fea0003800000 */
.L_x_274:
[----:B-1----:R-:W-:Y:S01]  /*6890*/  @!P4 IMAD R11, R142, R153, R10 ;  /* 0x000000998e0bc224 */ /* 0x002fe200078e020a */
[----:B------:R-:W-:Y:S04]  /*68a0*/  BSSY B1, `(.L_x_276) ;  /* 0x0000006000017945 */ /* 0x000fe80003800000 */
[----:B------:R1:W-:Y:S01]  /*68b0*/  @!P4 STG.E.U8 desc[UR36][R6.64+0xe8], R11 ;  /* 0x0000e80b0600c986 */ /* 0x0003e2000c101124 */
[----:B------:R-:W-:Y:S05]  /*68c0*/  @P3 BRA `(.L_x_277) ;  /* 0x00000000000c3947 */ /* 0x000fea0003800000 */
[----:B------:R-:W1:Y:S02]  /*68d0*/  LDG.E.U8 R164, desc[UR36][R8.64+0xe9] ;  /* 0x0000e92408a47981 */ /* 0x000e64000c1e1100 */
[----:B-1----:R-:W-:-:S05]  /*68e0*/  PRMT R11, R164, 0x8880, RZ ;  /* 0x00008880a40b7816 */ /* 0x002fca00000000ff */
[----:B------:R-:W-:-:S07]  /*68f0*/  IMAD R10, R11, R152, RZ ;  /* 0x000000980b0a7224 */ /* 0x000fce00078e02ff */
.L_x_277:
[----:B------:R-:W-:Y:S05]  /*6900*/  BSYNC B1 ;  /* 0x0000000000017941 */ /* 0x000fea0003800000 */
.L_x_276:
[----:B------:R-:W-:Y:S01]  /*6910*/  @!P3 IMAD R143, R143, R153, R10 ;  /* 0x000000998f8fb224 */ /* 0x000fe200078e020a */
[----:B------:R-:W-:Y:S04]  /*6920*/  BSSY B1, `(.L_x_278) ;  /* 0x0000006000017945 */ /* 0x000fe80003800000 */
[----:B------:R0:W-:Y:S01]  /*6930*/  @!P3 STG.E.U8 desc[UR36][R6.64+0xe9], R143 ;  /* 0x0000e98f0600b986 */ /* 0x0001e2000c101124 */
[----:B------:R-:W-:Y:S05]  /*6940*/  @P5 BRA `(.L_x_279) ;  /* 0x00000000000c5947 */ /* 0x000fea0003800000 */
[----:B------:R-:W1:Y:S02]  /*6950*/  LDG.E.U8 R164, desc[UR36][R2.64+0xf0] ;  /* 0x0000f02402a47981 */ /* 0x000e64000c1e1100 */
[----:B-1----:R-:W-:-:S05]  /*6960*/  PRMT R11, R164, 0x8880, RZ ;  /* 0x00008880a40b7816 */ /* 0x002fca00000000ff */
[----:B------:R-:W-:-:S07]  /*6970*/  IMAD R10, R11, R152, RZ ;  /* 0x000000980b0a7224 */ /* 0x000fce00078e02ff */
.L_x_279:
[----:B------:R-:W-:Y:S05]  /*6980*/  BSYNC B1 ;  /* 0x0000000000017941 */ /* 0x000fea0003800000 */
.L_x_278:
[----:B-1----:R-:W-:Y:S01]  /*6990*/  @!P5 IMAD R11, R144, R153, R10 ;  /* 0x00000099900bd224 */ /* 0x002fe200078e020a */
[----:B------:R-:W-:Y:S04]  /*69a0*/  BSSY B1, `(.L_x_280) ;  /* 0x0000006000017945 */ /* 0x000fe80003800000 */
[----:B------:R1:W-:Y:S01]  /*69b0*/  @!P5 STG.E.U8 desc[UR36][R4.64+0xf0], R11 ;  /* 0x0000f00b0400d986 */ /* 0x0003e2000c101124 */
[----:B------:R-:W-:Y:S05]  /*69c0*/  @P2 BRA `(.L_x_281) ;  /* 0x00000000000c2947 */ /* 0x000fea0003800000 */
[----:B------:R-:W1:Y:S02]  /*69d0*/  LDG.E.U8 R164, desc[UR36][R2.64+0xf1] ;  /* 0x0000f12402a47981 */ /* 0x000e64000c1e1100 */
[----:B-1----:R-:W-:-:S05]  /*69e0*/  PRMT R11, R164, 0x8880, RZ ;  /* 0x00008880a40b7816 */ /* 0x002fca00000000ff */
[----:B------:R-:W-:-:S07]  /*69f0*/  IMAD R10, R11, R152, RZ ;  /* 0x000000980b0a7224 */ /* 0x000fce00078e02ff */
.L_x_281:
[----:B------:R-:W-:Y:S05]  /*6a00*/  BSYNC B1 ;  /* 0x0000000000017941 */ /* 0x000fea0003800000 */
.L_x_280:
[C---:B------:R-:W-:Y:S01]  /*6a10*/  ISETP.LT.OR P4, PT, R0.reuse, 0xf1, !P0 ;  /* 0x000000f10000780c */ /* 0x040fe20004781670 */
[----:B------:R-:W-:Y:S01]  /*6a20*/  @!P2 IMAD R145, R145, R153, R10 ;  /* 0x000000999191a224 */ /* 0x000fe200078e020a */
[----:B------:R-:W-:Y:S01]  /*6a30*/  BSSY B1, `(.L_x_282) ;  /* 0x000000a000017945 */ /* 0x000fe20003800000 */
[C---:B------:R-:W-:Y:S02]  /*6a40*/  ISETP.LT.OR P3, PT, R0.reuse, 0xf2, !P0 ;  /* 0x000000f20000780c */ /* 0x040fe40004761670 */
        /* <DEDUP_REMOVED lines=8> */
.L_x_283:
[----:B------:R-:W-:Y:S05]  /*6ad0*/  BSYNC B1 ;  /* 0x0000000000017941 */ /* 0x000fea0003800000 */
.L_x_282:
[----:B-1----:R-:W-:Y:S01]  /*6ae0*/  @!P4 IMAD R11, R146, R153, R10 ;  /* 0x00000099920bc224 */ /* 0x002fe200078e020a */
[----:B------:R-:W-:Y:S04]  /*6af0*/  BSSY B1, `(.L_x_284) ;  /* 0x0000006000017945 */ /* 0x000fe80003800000 */
[----:B------:R1:W-:Y:S01]  /*6b00*/  @!P4 STG.E.U8 desc[UR36][R6.64+0xf0], R11 ;  /* 0x0000f00b0600c986 */ /* 0x0003e2000c101124 */
[----:B------:R-:W-:Y:S05]  /*6b10*/  @P3 BRA `(.L_x_285) ;  /* 0x00000000000c3947 */ /* 0x000fea0003800000 */
[----:B------:R-:W1:Y:S02]  /*6b20*/  LDG.E.U8 R164, desc[UR36][R8.64+0xf1] ;  /* 0x0000f12408a47981 */ /* 0x000e64000c1e1100 */
[----:B-1----:R-:W-:-:S05]  /*6b30*/  PRMT R11, R164, 0x8880, RZ ;  /* 0x00008880a40b7816 */ /* 0x002fca00000000ff */
[----:B------:R-:W-:-:S07]  /*6b40*/  IMAD R10, R11, R152, RZ ;  /* 0x000000980b0a7224 */ /* 0x000fce00078e02ff */
.L_x_285:
[----:B------:R-:W-:Y:S05]  /*6b50*/  BSYNC B1 ;  /* 0x0000000000017941 */ /* 0x000fea0003800000 */
.L_x_284:
[----:B------:R-:W-:Y:S01]  /*6b60*/  @!P3 IMAD R147, R147, R153, R10 ;  /* 0x000000999393b224 */ /* 0x000fe200078e020a */
[----:B------:R-:W-:Y:S04]  /*6b70*/  BSSY B1, `(.L_x_286) ;  /* 0x0000006000017945 */ /* 0x000fe80003800000 */
[----:B------:R0:W-:Y:S01]  /*6b80*/  @!P3 STG.E.U8 desc[UR36][R6.64+0xf1], R147 ;  /* 0x0000f1930600b986 */ /* 0x0001e2000c101124 */
[----:B------:R-:W-:Y:S05]  /*6b90*/  @P2 BRA `(.L_x_287) ;  /* 0x00000000000c2947 */ /* 0x000fea0003800000 */
[----:B------:R-:W1:Y:S02]  /*6ba0*/  LDG.E.U8 R164, desc[UR36][R2.64+0xf8] ;  /* 0x0000f82402a47981 */ /* 0x000e64000c1e1100 */
[----:B-1----:R-:W-:-:S05]  /*6bb0*/  PRMT R11, R164, 0x8880, RZ ;  /* 0x00008880a40b7816 */ /* 0x002fca00000000ff */
[----:B------:R-:W-:-:S07]  /*6bc0*/  IMAD R10, R11, R152, RZ ;  /* 0x000000980b0a7224 */ /* 0x000fce00078e02ff */
.L_x_287:
[----:B------:R-:W-:Y:S05]  /*6bd0*/  BSYNC B1 ;  /* 0x0000000000017941 */ /* 0x000fea0003800000 */
.L_x_286:
[----:B-1----:R-:W-:Y:S01]  /*6be0*/  @!P2 IMAD R11, R148, R153, R10 ;  /* 0x00000099940ba224 */ /* 0x002fe200078e020a */
[----:B------:R-:W-:Y:S04]  /*6bf0*/  BSSY B1, `(.L_x_288) ;  /* 0x0000006000017945 */ /* 0x000fe80003800000 */
[----:B------:R1:W-:Y:S01]  /*6c00*/  @!P2 STG.E.U8 desc[UR36][R4.64+0xf8], R11 ;  /* 0x0000f80b0400a986 */ /* 0x0003e2000c101124 */
[----:B------:R-:W-:Y:S05]  /*6c10*/  @P1 BRA `(.L_x_289) ;  /* 0x00000000000c1947 */ /* 0x000fea0003800000 */
[----:B------:R-:W1:Y:S02]  /*6c20*/  LDG.E.U8 R164, desc[UR36][R2.64+0xf9] ;  /* 0x0000f92402a47981 */ /* 0x000e64000c1e1100 */
[----:B-1----:R-:W-:-:S05]  /*6c30*/  PRMT R11, R164, 0x8880, RZ ;  /* 0x00008880a40b7816 */ /* 0x002fca00000000ff */
[----:B------:R-:W-:-:S07]  /*6c40*/  IMAD R10, R11, R152, RZ ;  /* 0x000000980b0a7224 */ /* 0x000fce00078e02ff */
.L_x_289:
[----:B------:R-:W-:Y:S05]  /*6c50*/  BSYNC B1 ;  /* 0x0000000000017941 */ /* 0x000fea0003800000 */
.L_x_288:
[----:B------:R-:W-:Y:S01]  /*6c60*/  @!P1 IMAD R149, R149, R153, R10 ;  /* 0x0000009995959224 */ /* 0x000fe200078e020a */
[----:B------:R-:W-:Y:S04]  /*6c70*/  BSSY B1, `(.L_x_290) ;  /* 0x0000006000017945 */ /* 0x000fe80003800000 */
[----:B------:R0:W-:Y:S01]  /*6c80*/  @!P1 STG.E.U8 desc[UR36][R4.64+0xf9], R149 ;  /* 0x0000f99504009986 */ /* 0x0001e2000c101124 */
[----:B------:R-:W-:Y:S05]  /*6c90*/  @P5 BRA `(.L_x_291) ;  /* 0x00000000000c5947 */ /* 0x000fea0003800000 */
[----:B------:R-:W0:Y:S02]  /*6ca0*/  LDG.E.U8 R164, desc[UR36][R8.64+0xf8] ;  /* 0x0000f82408a47981 */ /* 0x000e24000c1e1100 */
[----:B0-----:R-:W-:-:S05]  /*6cb0*/  PRMT R3, R164, 0x8880, RZ ;  /* 0x00008880a4037816 */ /* 0x001fca00000000ff */
[----:B------:R-:W-:-:S07]  /*6cc0*/  IMAD R10, R3, R152, RZ ;  /* 0x00000098030a7224 */ /* 0x000fce00078e02ff */
.L_x_291:
[----:B------:R-:W-:Y:S05]  /*6cd0*/  BSYNC B1 ;  /* 0x0000000000017941 */ /* 0x000fea0003800000 */
.L_x_290:
[----:B0-----:R-:W-:Y:S01]  /*6ce0*/  @!P5 IMAD R3, R150, R153, R10 ;  /* 0x000000999603d224 */ /* 0x001fe200078e020a */
[----:B------:R-:W-:Y:S01]  /*6cf0*/  ISETP.LT.OR P0, PT, R0, 0xfa, !P0 ;  /* 0x000000fa0000780c */ /* 0x000fe20004701670 */
[----:B------:R-:W-:Y:S03]  /*6d00*/  BSSY B1, `(.L_x_292) ;  /* 0x0000006000017945 */ /* 0x000fe60003800000 */
[----:B------:R0:W-:Y:S09]  /*6d10*/  @!P5 STG.E.U8 desc[UR36][R6.64+0xf8], R3 ;  /* 0x0000f8030600d986 */ /* 0x0001f2000c101124 */
[----:B------:R-:W-:Y:S05]  /*6d20*/  @P0 BRA `(.L_x_293) ;  /* 0x00000000000c0947 */ /* 0x000fea0003800000 */
[----:B------:R-:W0:Y:S02]  /*6d30*/  LDG.E.U8 R164, desc[UR36][R8.64+0xf9] ;  /* 0x0000f92408a47981 */ /* 0x000e24000c1e1100 */
[----:B0-----:R-:W-:-:S05]  /*6d40*/  PRMT R3, R164, 0x8880, RZ ;  /* 0x00008880a4037816 */ /* 0x001fca00000000ff */
[----:B------:R-:W-:-:S07]  /*6d50*/  IMAD R10, R3, R152, RZ ;  /* 0x00000098030a7224 */ /* 0x000fce00078e02ff */
.L_x_293:
[----:B------:R-:W-:Y:S05]  /*6d60*/  BSYNC B1 ;  /* 0x0000000000017941 */ /* 0x000fea0003800000 */
.L_x_292:
[----:B------:R-:W-:Y:S01]  /*6d70*/  IMAD R151, R151, R153, R10 ;  /* 0x0000009997977224 */ /* 0x000fe200078e020a */
[----:B------:R-:W-:Y:S06]  /*6d80*/  @P0 BRA `(.L_x_294) ;  /* 0x0000001800100947 */ /* 0x000fec0003800000 */
[----:B------:R0:W-:Y:S01]  /*6d90*/  STG.E.U8 desc[UR36][R6.64+0xf9], R151 ;  /* 0x0000f99706007986 */ /* 0x0001e2000c101124 */
[----:B------:R-:W-:Y:S05]  /*6da0*/  BRA `(.L_x_294) ;  /* 0x0000001800087947 */ /* 0x000fea0003800000 */
.L_x_37:
[C---:B------:R-:W-:Y:S02]  /*6db0*/  ISETP.GE.AND P1, PT, R22.reuse, 0x1, PT ;  /* 0x000000011600780c */ /* 0x040fe40003f26270 */
[----:B------:R-:W-:Y:S02]  /*6dc0*/  ISETP.GE.AND P0, PT, R22, 0x9, PT ;  /* 0x000000091600780c */ /* 0x000fe40003f06270 */
[C---:B------:R-:W-:Y:S02]  /*6dd0*/  ISETP.LT.OR P4, PT, R0.reuse, 0x1, !P1 ;  /* 0x000000010000780c */ /* 0x040fe40004f81670 */
[C---:B------:R-:W-:Y:S02]  /*6de0*/  ISETP.LT.OR P3, PT, R0.reuse, 0x2, !P1 ;  /* 0x000000020000780c */ /* 0x040fe40004f61670 */
[C---:B------:R-:W-:Y:S02]  /*6df0*/  ISETP.LT.OR P2, PT, R0.reuse, 0x1, !P0 ;  /* 0x000000010000780c */ /* 0x040fe40004741670 */
[----:B------:R-:W-:-:S07]  /*6e00*/  ISETP.LT.OR P5, PT, R0, 0x2, !P0 ;  /* 0x000000020000780c */ /* 0x000fce00047a1670 */
[-C--:B------:R-:W-:Y:S02]  /*6e10*/  @!P4 IMAD R3, R24, R153.reuse, RZ ;  /* 0x000000991803c224 */ /* 0x080fe400078e02ff */
[-C--:B------:R-:W-:Y:S02]  /*6e20*/  @!P3 IMAD R25, R25, R153.reuse, RZ ;  /* 0x000000991919b224 */ /* 0x080fe400078e02ff */
[-C--:B------:R-:W-:Y:S01]  /*6e30*/  @!P2 IMAD R9, R26, R153.reuse, RZ ;  /* 0x000000991a09a224 */ /* 0x080fe200078e02ff */
[----:B------:R0:W-:Y:S01]  /*6e40*/  @!P4 STG.E.U8 desc[UR36][R4.64], R3 ;  /* 0x000000030400c986 */ /* 0x0001e2000c101124 */
[C---:B------:R-:W-:Y:S01]  /*6e50*/  ISETP.LT.OR P4, PT, R0.reuse, 0x9, !P1 ;  /* 0x000000090000780c */ /* 0x040fe20004f81670 */
[----:B------:R-:W-:Y:S02]  /*6e60*/  @!P5 IMAD R27, R27, R153, RZ ;  /* 0x000000991b1bd224 */ /* 0x000fe400078e02ff */
[----:B------:R-:W-:Y:S01]  /*6e70*/  @!P3 STG.E.U8 desc[UR36][R4.64+0x1], R25 ;  /* 0x000001190400b986 */ /* 0x000fe2000c101124 */
[----:B------:R-:W-:-:S03]  /*6e80*/  ISETP.LT.OR P3, PT, R0, 0xa, !P1 ;  /* 0x0000000a0000780c */ /* 0x000fc60004f61670 */
[----:B------:R1:W-:Y:S01]  /*6e90*/  @!P2 STG.E.U8 desc[UR36][R6.64], R9 ;  /* 0x000000090600a986 */ /* 0x0003e2000c101124 */
[----:B------:R-:W-:-:S03]  /*6ea0*/  ISETP.LT.OR P2, PT, R0, 0x9, !P0 ;  /* 0x000000090000780c */ /* 0x000fc60004741670 */
[----:B------:R-:W-:Y:S01]  /*6eb0*/  @!P5 STG.E.U8 desc[UR36][R6.64+0x1], R27 ;  /* 0x0000011b0600d986 */ /* 0x000fe2000c101124 */
[----:B------:R-:W-:Y:S01]  /*6ec0*/  ISETP.LT.OR P5, PT, R0, 0xa, !P0 ;  /* 0x0000000a0000780c */ /* 0x000fe200047a1670 */
[----:B------:R-:W-:-:S04]  /*6ed0*/  @!P4 IMAD R11, R28, R153, RZ ;  /* 0x000000991c0bc224 */ /* 0x000fc800078e02ff */
[-C--:B------:R-:W-:Y:S01]  /*6ee0*/  @!P3 IMAD R29, R29, R153.reuse, RZ ;  /* 0x000000991d1db224 */ /* 0x080fe200078e02ff */
[----:B------:R-:W-:Y:S01]  /*6ef0*/  @!P4 STG.E.U8 desc[UR36][R4.64+0x8], R11 ;  /* 0x0000080b0400c986 */ /* 0x000fe2000c101124 */
[----:B------:R-:W-:Y:S02]  /*6f00*/  ISETP.LT.OR P4, PT, R0, 0x11, !P1 ;  /* 0x000000110000780c */ /* 0x000fe40004f81670 */
[-C--:B0-----:R-:W-:Y:S01]  /*6f10*/  @!P2 IMAD R3, R30, R153.reuse, RZ ;  /* 0x000000991e03a224 */ /* 0x081fe200078e02ff */
[----:B------:R-:W-:Y:S01]  /*6f20*/  @!P3 STG.E.U8 desc[UR36][R4.64+0x9], R29 ;  /* 0x0000091d0400b986 */ /* 0x000fe2000c101124 */
[C---:B------:R-:W-:Y:S02]  /*6f30*/  ISETP.LT.OR P3, PT, R0.reuse, 0x12, !P1 ;  /* 0x000000120000780c */ /* 0x040fe40004f61670 */
[----:B------:R-:W-:Y:S01]  /*6f40*/  @!P5 IMAD R31, R31, R153, RZ ;  /* 0x000000991f1fd224 */ /* 0x000fe200078e02ff */
[----:B------:R0:W-:Y:S01]  /*6f50*/  @!P2 STG.E.U8 desc[UR36][R6.64+0x8], R3 ;  /* 0x000008030600a986 */ /* 0x0001e2000c101124 */
[----:B------:R-:W-:-:S03]  /*6f60*/  ISETP.LT.OR P2, PT, R0, 0x11, !P0 ;  /* 0x000000110000780c */ /* 0x000fc60004741670 */
[----:B------:R-:W-:Y:S01]  /*6f70*/  @!P5 STG.E.U8 desc[UR36][R6.64+0x9], R31 ;  /* 0x0000091f0600d986 */ /* 0x000fe2000c101124 */
[----:B------:R-:W-:Y:S01]  /*6f80*/  ISETP.LT.OR P5, PT, R0, 0x12, !P0 ;  /* 0x000000120000780c */ /* 0x000fe200047a1670 */
[----:B-1----:R-:W-:-:S04]  /*6f90*/  @!P4 IMAD R9, R32, R153, RZ ;  /* 0x000000992009c224 */ /* 0x002fc800078e02ff */
        /* <DEDUP_REMOVED lines=301> */
[----:B------:R1:W-:Y:S01]  /*8270*/  @!P4 STG.E.U8 desc[UR36][R4.64+0xd8], R11 ;  /* 0x0000d80b0400c986 */ /* 0x0003e2000c101124 */
        /* <DEDUP_REMOVED lines=13> */
[-C--:B-1----:R-:W-:Y:S01]  /*8350*/  @!P2 IMAD R11, R138, R153.reuse, RZ ;  /* 0x000000998a0ba224 */ /* 0x082fe200078e02ff */
[----:B------:R-:W-:Y:S01]  /*8360*/  @!P3 STG.E.U8 desc[UR36][R4.64+0xe1], R137 ;  /* 0x0000e1890400b986 */ /* 0x000fe2000c101124 */
[C---:B------:R-:W-:Y:S02]  /*8370*/  ISETP.LT.OR P3, PT, R0.reuse, 0xea, !P1 ;  /* 0x000000ea0000780c */ /* 0x040fe40004f61670 */
[----:B------:R-:W-:Y:S01]  /*8380*/  @!P5 IMAD R139, R139, R153, RZ ;  /* 0x000000998b8bd224 */ /* 0x000fe200078e02ff */
[----:B------:R1:W-:Y:S01]  /*8390*/  @!P2 STG.E.U8 desc[UR36][R6.64+0xe0], R11 ;  /* 0x0000e00b0600a986 */ /* 0x0003e2000c101124 */
[----:B------:R-:W-:-:S03]  /*83a0*/  ISETP.LT.OR P2, PT, R0, 0xe9, !P0 ;  /* 0x000000e90000780c */ /* 0x000fc60004741670 */
[----:B------:R-:W-:Y:S01]  /*83b0*/  @!P5 STG.E.U8 desc[UR36][R6.64+0xe1], R139 ;  /* 0x0000e18b0600d986 */ /* 0x000fe2000c101124 */
[----:B------:R-:W-:Y:S01]  /*83c0*/  ISETP.LT.OR P5, PT, R0, 0xea, !P0 ;  /* 0x000000ea0000780c */ /* 0x000fe200047a1670 */
[----:B0-----:R-:W-:-:S04]  /*83d0*/  @!P4 IMAD R3, R140, R153, RZ ;  /* 0x000000998c03c224 */ /* 0x001fc800078e02ff */
[-C--:B------:R-:W-:Y:S01]  /*83e0*/  @!P3 IMAD R141, R141, R153.reuse, RZ ;  /* 0x000000998d8db224 */ /* 0x080fe200078e02ff */
[----:B------:R0:W-:Y:S01]  /*83f0*/  @!P4 STG.E.U8 desc[UR36][R4.64+0xe8], R3 ;  /* 0x0000e8030400c986 */ /* 0x0001e2000c101124 */
[----:B------:R-:W-:Y:S02]  /*8400*/  ISETP.LT.OR P4, PT, R0, 0xf2, !P1 ;  /* 0x000000f20000780c */ /* 0x000fe40004f81670 */
[-C--:B--2---:R-:W-:Y:S01]  /*8410*/  @!P2 IMAD R9, R142, R153.reuse, RZ ;  /* 0x000000998e09a224 */ /* 0x084fe200078e02ff */
[----:B------:R-:W-:Y:S01]  /*8420*/  @!P3 STG.E.U8 desc[UR36][R4.64+0xe9], R141 ;  /* 0x0000e98d0400b986 */ /* 0x000fe2000c101124 */
[C---:B------:R-:W-:Y:S02]  /*8430*/  ISETP.LT.OR P3, PT, R0.reuse, 0xf1, !P1 ;  /* 0x000000f10000780c */ /* 0x040fe40004f61670 */
[----:B------:R-:W-:Y:S01]  /*8440*/  @!P5 IMAD R143, R143, R153, RZ ;  /* 0x000000998f8fd224 */ /* 0x000fe200078e02ff */
[----:B------:R-:W-:Y:S01]  /*8450*/  @!P2 STG.E.U8 desc[UR36][R6.64+0xe8], R9 ;  /* 0x0000e8090600a986 */ /* 0x000fe2000c101124 */
[----:B------:R-:W-:-:S03]  /*8460*/  ISETP.LT.OR P2, PT, R0, 0xf1, !P0 ;  /* 0x000000f10000780c */ /* 0x000fc60004741670 */
[----:B------:R-:W-:Y:S01]  /*8470*/  @!P5 STG.E.U8 desc[UR36][R6.64+0xe9], R143 ;  /* 0x0000e98f0600d986 */ /* 0x000fe2000c101124 */
[----:B------:R-:W-:Y:S01]  /*8480*/  ISETP.LT.OR P5, PT, R0, 0xf9, !P0 ;  /* 0x000000f90000780c */ /* 0x000fe200047a1670 */
[----:B------:R-:W-:-:S04]  /*8490*/  @!P4 IMAD R145, R145, R153, RZ ;  /* 0x000000999191c224 */ /* 0x000fc800078e02ff */
[-C--:B-1----:R-:W-:Y:S01]  /*84a0*/  @!P3 IMAD R11, R144, R153.reuse, RZ ;  /* 0x00000099900bb224 */ /* 0x082fe200078e02ff */
[----:B------:R-:W-:Y:S01]  /*84b0*/  @!P4 STG.E.U8 desc[UR36][R4.64+0xf1], R145 ;  /* 0x0000f1910400c986 */ /* 0x000fe2000c101124 */
[C---:B------:R-:W-:Y:S02]  /*84c0*/  ISETP.LT.OR P4, PT, R0.reuse, 0xf2, !P0 ;  /* 0x000000f20000780c */ /* 0x040fe40004781670 */
[C---:B------:R-:W-:Y:S01]  /*84d0*/  ISETP.LT.OR P0, PT, R0.reuse, 0xfa, !P0 ;  /* 0x000000fa0000780c */ /* 0x040fe20004701670 */
[----:B------:R1:W-:Y:S01]  /*84e0*/  @!P3 STG.E.U8 desc[UR36][R4.64+0xf0], R11 ;  /* 0x0000f00b0400b986 */ /* 0x0003e2000c101124 */
[----:B------:R-:W-:Y:S01]  /*84f0*/  ISETP.LT.OR P3, PT, R0, 0xf9, !P1 ;  /* 0x000000f90000780c */ /* 0x000fe20004f61670 */
[----:B0-----:R-:W-:Y:S01]  /*8500*/  @!P2 IMAD R3, R146, R153, RZ ;  /* 0x000000999203a224 */ /* 0x001fe200078e02ff */
[----:B------:R-:W-:-:S04]  /*8510*/  ISETP.LT.OR P1, PT, R0, 0xfa, !P1 ;  /* 0x000000fa0000780c */ /* 0x000fc80004f21670 */
[----:B------:R0:W-:Y:S03]  /*8520*/  @!P2 STG.E.U8 desc[UR36][R6.64+0xf0], R3 ;  /* 0x0000f0030600a986 */ /* 0x0001e6000c101124 */
[-C--:B------:R-:W-:Y:S02]  /*8530*/  @!P4 IMAD R147, R147, R153.reuse, RZ ;  /* 0x000000999393c224 */ /* 0x080fe400078e02ff */
[-C--:B-1----:R-:W-:Y:S02]  /*8540*/  @!P5 IMAD R11, R150, R153.reuse, RZ ;  /* 0x00000099960bd224 */ /* 0x082fe400078e02ff */
[-C--:B------:R-:W-:Y:S01]  /*8550*/  @!P3 IMAD R9, R148, R153.reuse, RZ ;  /* 0x000000999409b224 */ /* 0x080fe200078e02ff */
[----:B------:R0:W-:Y:S01]  /*8560*/  @!P4 STG.E.U8 desc[UR36][R6.64+0xf1], R147 ;  /* 0x0000f1930600c986 */ /* 0x0001e2000c101124 */
[-C--:B------:R-:W-:Y:S02]  /*8570*/  @!P1 IMAD R149, R149, R153.reuse, RZ ;  /* 0x0000009995959224 */ /* 0x080fe400078e02ff */
[----:B------:R-:W-:Y:S01]  /*8580*/  @!P0 IMAD R151, R151, R153, RZ ;  /* 0x0000009997978224 */ /* 0x000fe200078e02ff */
[----:B------:R0:W-:Y:S04]  /*8590*/  @!P3 STG.E.U8 desc[UR36][R4.64+0xf8], R9 ;  /* 0x0000f8090400b986 */ /* 0x0001e8000c101124 */
[----:B------:R0:W-:Y:S04]  /*85a0*/  @!P1 STG.E.U8 desc[UR36][R4.64+0xf9], R149 ;  /* 0x0000f99504009986 */ /* 0x0001e8000c101124 */
[----:B------:R0:W-:Y:S04]  /*85b0*/  @!P5 STG.E.U8 desc[UR36][R6.64+0xf8], R11 ;  /* 0x0000f80b0600d986 */ /* 0x0001e8000c101124 */
[----:B------:R0:W-:Y:S02]  /*85c0*/  @!P0 STG.E.U8 desc[UR36][R6.64+0xf9], R151 ;  /* 0x0000f99706008986 */ /* 0x0001e4000c101124 */
.L_x_294:
[----:B------:R-:W-:Y:S05]  /*85d0*/  BSYNC B0 ;  /* 0x0000000000007941 */ /* 0x000fea0003800000 */
.L_x_36:
[----:B0-----:R-:W2:Y:S01]  /*85e0*/  LDL.64 R2, [R1] ;  /* 0x0000000001027983 */ /* 0x001ea20000100a00 */
[----:B------:R-:W-:Y:S01]  /*85f0*/  ULDC.64 UR4, c[0x0][0x650] ;  /* 0x0001940000047ab9 */ /* 0x000fe20000000a00 */
[----:B------:R0:W-:Y:S01]  /*8600*/  SYNCS.ARRIVE.TRANS64.A1T0 RZ, [R162+UR45], RZ ;  /* 0x000000ffa2ff79a7 */ /* 0x0001e2000810002d */
[----:B------:R-:W-:Y:S01]  /*8610*/  PRMT R0, RZ, 0x7610, R0 ;  /* 0x00007610ff007816 */ /* 0x000fe20000000000 */
[----:B------:R-:W-:Y:S02]  /*8620*/  IMAD.MOV.U32 R19, RZ, RZ, -0x1 ;  /* 0xffffffffff137424 */ /* 0x000fe400078e00ff */
[----:B------:R-:W-:Y:S01]  /*8630*/  IMAD.MOV.U32 R22, RZ, RZ, -0x1 ;  /* 0xffffffffff167424 */ /* 0x000fe200078e00ff */
[----:B--2---:R-:W-:-:S04]  /*8640*/  LEA R18, P0, R2, R18, 0x1 ;  /* 0x0000001202127211 */ /* 0x004fc800078008ff */
[----:B------:R-:W-:Y:S01]  /*8650*/  LEA.HI.X R17, R2, R17, R23, 0x1, P0 ;  /* 0x0000001102117211 */ /* 0x000fe200000f0c17 */
[----:B------:R-:W-:Y:S01]  /*8660*/  IMAD.MOV.U32 R2, RZ, RZ, -0x1 ;  /* 0xffffffffff027424 */ /* 0x000fe200078e00ff */
[----:B------:R-:W-:-:S04]  /*8670*/  ISETP.GE.U32.AND P0, PT, R18, UR4, PT ;  /* 0x0000000412007c0c */ /* 0x000fc8000bf06070 */
[----:B------:R-:W-:-:S13]  /*8680*/  ISETP.GE.U32.AND.EX P0, PT, R17, UR5, PT, P0 ;  /* 0x0000000511007c0c */ /* 0x000fda000bf06100 */
[----:B0-----:R-:W-:Y:S05]  /*8690*/  @P0 BRA `(.L_x_295) ;  /* 0x0000000400700947 */ /* 0x001fea0003800000 */
[----:B------:R-:W0:Y:S01]  /*86a0*/  S2R R10, SR_CTAID.X ;  /* 0x00000000000a7919 */ /* 0x000e220000002500 */
[----:B------:R-:W2:Y:S01]  /*86b0*/  LDC.64 R8, c[0x0][0x628] ;  /* 0x00018a00ff087b82 */ /* 0x000ea20000000a00 */
[----:B------:R-:W-:Y:S01]  /*86c0*/  ULDC UR4, c[0x0][0x150] ;  /* 0x0000540000047ab9 */ /* 0x000fe20000000800 */
[----:B---3--:R-:W-:Y:S01]  /*86d0*/  IMAD.MOV.U32 R6, RZ, RZ, R18 ;  /* 0x000000ffff067224 */ /* 0x008fe200078e0012 */
[----:B------:R-:W3:Y:S01]  /*86e0*/  S2R R20, SR_CTAID.Y ;  /* 0x0000000000147919 */ /* 0x000ee20000002600 */
[----:B------:R-:W-:-:S04]  /*86f0*/  IMAD.MOV.U32 R7, RZ, RZ, R17 ;  /* 0x000000ffff077224 */ /* 0x000fc800078e0011 */
[----:B------:R-:W1:Y:S08]  /*8700*/  LDC R15, c[0x0][0x144] ;  /* 0x00005100ff0f7b82 */ /* 0x000e700000000800 */
[----:B------:R-:W1:Y:S08]  /*8710*/  LDC R0, c[0x0][0x630] ;  /* 0x00018c00ff007b82 */ /* 0x000e700000000800 */
[----:B------:R-:W1:Y:S01]  /*8720*/  LDC.64 R12, c[0x0][0x620] ;  /* 0x00018800ff0c7b82 */ /* 0x000e620000000a00 */
[----:B--2---:R-:W-:-:S04]  /*8730*/  ISETP.NE.U32.AND P0, PT, R8, RZ, PT ;  /* 0x000000ff0800720c */ /* 0x004fc80003f05070 */
[----:B------:R-:W-:Y:S02]  /*8740*/  ISETP.NE.AND.EX P0, PT, R9, RZ, PT, P0 ;  /* 0x000000ff0900720c */ /* 0x000fe40003f05300 */
[----:B0-----:R-:W-:-:S05]  /*8750*/  I2FP.F32.U32 R2, R10 ;  /* 0x0000000a00027245 */ /* 0x001fca0000201000 */
[----:B------:R-:W-:-:S04]  /*8760*/  FMUL R2, R2, UR4 ;  /* 0x0000000402027c20 */ /* 0x000fc80008400000 */
[----:B------:R0:W2:Y:S02]  /*8770*/  F2I.U32.TRUNC.NTZ R14, R2 ;  /* 0x00000002000e7305 */ /* 0x0000a4000020f000 */
[----:B---3--:R-:W-:Y:S05]  /*8780*/  @!P0 BRA `(.L_x_296) ;  /* 0x0000000000288947 */ /* 0x008fea0003800000 */
[----:B------:R-:W3:Y:S02]  /*8790*/  LDC R3, c[0x0][0x634] ;  /* 0x00018d00ff037b82 */ /* 0x000ee40000000800 */
[----:B---3--:R-:W-:-:S05]  /*87a0*/  IADD3 R7, P0, R18, R3, RZ ;  /* 0x0000000312077210 */ /* 0x008fca0007f1e0ff */
[----:B-1----:R-:W-:-:S04]  /*87b0*/  IMAD.X R11, RZ, RZ, R17, P0 ;  /* 0x000000ffff0b7224 */ /* 0x002fc800000e0611 */
[----:B0-----:R-:W-:-:S04]  /*87c0*/  IMAD.WIDE.U32 R2, R11, R8, RZ ;  /* 0x000000080b027225 */ /* 0x001fc800078e00ff */
[----:B----4-:R-:W-:-:S04]  /*87d0*/  IMAD.WIDE.U32 R4, P0, R7, R9, R2 ;  /* 0x0000000907047225 */ /* 0x010fc80007800002 */
[----:B------:R-:W-:-:S04]  /*87e0*/  IMAD.WIDE.U32 R2, R7, R8, RZ ;  /* 0x0000000807027225 */ /* 0x000fc800078e00ff */
[----:B------:R-:W-:Y:S01]  /*87f0*/  IMAD.X R7, RZ, RZ, RZ, P0 ;  /* 0x000000ffff077224 */ /* 0x000fe200000e06ff */
[----:B------:R-:W-:Y:S01]  /*8800*/  IADD3 RZ, P0, R3, R4, RZ ;  /* 0x0000000403ff7210 */ /* 0x000fe20007f1e0ff */
[----:B------:R-:W-:-:S04]  /*8810*/  IMAD.MOV.U32 R6, RZ, RZ, R5 ;  /* 0x000000ffff067224 */ /* 0x000fc800078e0005 */
[----:B------:R-:W-:-:S08]  /*8820*/  IMAD.WIDE.U32.X R6, R11, R9, R6, P0 ;  /* 0x000000090b067225 */ /* 0x000fd000000e0406 */
.L_x_296:
[----:B------:R-:W3:Y:S01]  /*8830*/  LDC.64 R26, c[0x0][0x640] ;  /* 0x00019000ff1a7b82 */ /* 0x000ee20000000a00 */
[-C--:B-1----:R-:W-:Y:S01]  /*8840*/  SHF.R.U64 R11, R6, R0.reuse, R7 ;  /* 0x00000000060b7219 */ /* 0x082fe20000001207 */
[----:B------:R-:W-:Y:S01]  /*8850*/  IMAD.MOV.U32 R19, RZ, RZ, R17 ;  /* 0x000000ffff137224 */ /* 0x000fe200078e0011 */
[----:B------:R-:W-:Y:S01]  /*8860*/  SHF.R.U32.HI R0, RZ, R0, R7 ;  /* 0x00000000ff007219 */ /* 0x000fe20000011607 */
[----:B--2---:R-:W-:Y:S01]  /*8870*/  IMAD.MOV R14, RZ, RZ, -R14 ;  /* 0x000000ffff0e7224 */ /* 0x004fe200078e0a0e */
[----:B----4-:R-:W-:Y:S01]  /*8880*/  IADD3 R5, P0, RZ, -R11, RZ ;  /* 0x8000000bff057210 */ /* 0x010fe20007f1e0ff */
[----:B------:R-:W-:Y:S01]  /*8890*/  ULDC UR4, c[0x0][0x154] ;  /* 0x0000550000047ab9 */ /* 0x000fe20000000800 */
[----:B------:R-:W-:Y:S01]  /*88a0*/  IMAD.MOV.U32 R7, RZ, RZ, 0x1 ;  /* 0x00000001ff077424 */ /* 0x000fe200078e00ff */
[----:B------:R-:W1:Y:S01]  /*88b0*/  LDC R4, c[0x0][0x618] ;  /* 0x00018600ff047b82 */ /* 0x000e620000000800 */
[----:B------:R-:W-:Y:S02]  /*88c0*/  IMAD R22, R15, R14, R10 ;  /* 0x0000000e0f167224 */ /* 0x000fe400078e020a */
[----:B------:R-:W-:-:S04]  /*88d0*/  IMAD.X R3, RZ, RZ, ~R0, P0 ;  /* 0x000000ffff037224 */ /* 0x000fc800000e0e00 */
[-C--:B------:R-:W-:Y:S01]  /*88e0*/  IMAD R0, R3, R12.reuse, RZ ;  /* 0x0000000c03007224 */ /* 0x080fe200078e02ff */
[----:B------:R-:W2:Y:S01]  /*88f0*/  LDC R6, c[0x0][0x608] ;  /* 0x00018200ff067b82 */ /* 0x000ea20000000800 */
[----:B0-----:R-:W-:-:S04]  /*8900*/  IMAD.WIDE.U32 R2, R5, R12, R18 ;  /* 0x0000000c05027225 */ /* 0x001fc800078e0012 */
[----:B------:R-:W-:Y:S01]  /*8910*/  IMAD R5, R5, R13, R0 ;  /* 0x0000000d05057224 */ /* 0x000fe200078e0200 */
[----:B------:R-:W-:Y:S02]  /*8920*/  I2FP.F32.U32 R0, R20 ;  /* 0x0000001400007245 */ /* 0x000fe40000201000 */
[----:B------:R-:W0:Y:S01]  /*8930*/  LDC R24, c[0x0][0x658] ;  /* 0x00019600ff187b82 */ /* 0x000e220000000800 */
[----:B------:R-:W-:Y:S01]  /*8940*/  IMAD.IADD R3, R3, 0x1, R5 ;  /* 0x0000000103037824 */ /* 0x000fe200078e0205 */
[----:B---3--:R-:W-:Y:S01]  /*8950*/  ISETP.NE.U32.AND P0, PT, R26, RZ, PT ;  /* 0x000000ff1a00720c */ /* 0x008fe20003f05070 */
[----:B------:R-:W-:Y:S01]  /*8960*/  FMUL R0, R0, UR4 ;  /* 0x0000000400007c20 */ /* 0x000fe20008400000 */
[----:B------:R-:W-:Y:S02]  /*8970*/  IMAD.MOV.U32 R5, RZ, RZ, -0x1 ;  /* 0xffffffffff057424 */ /* 0x000fe400078e00ff */
[----:B------:R-:W-:Y:S01]  /*8980*/  ISETP.NE.AND.EX P0, PT, R27, RZ, PT, P0 ;  /* 0x000000ff1b00720c */ /* 0x000fe20003f05300 */
[----:B------:R3:W4:Y:S01]  /*8990*/  F2I.U32.TRUNC.NTZ R12, R0 ;  /* 0x00000000000c7305 */ /* 0x000722000020f000 */
[----:B------:R-:W3:Y:S01]  /*89a0*/  LDC R15, c[0x0][0x148] ;  /* 0x00005200ff0f7b82 */ /* 0x000ee20000000800 */
[----:B-1----:R-:W-:-:S02]  /*89b0*/  SHF.R.U64 R10, R2, R4, R3 ;  /* 0x00000004020a7219 */ /* 0x002fc40000001203 */
[----:B------:R-:W-:-:S05]  /*89c0*/  SHF.R.U32.HI R3, RZ, R4, R3 ;  /* 0x00000004ff037219 */ /* 0x000fca0000011603 */
[----:B------:R-:W1:Y:S01]  /*89d0*/  LDC R14, c[0x0][0x600] ;  /* 0x00018000ff0e7b82 */ /* 0x000e620000000800 */
[-CC-:B--2---:R-:W-:Y:S02]  /*89e0*/  SHF.R.U64 R8, R10, R6.reuse, R3.reuse ;  /* 0x000000060a087219 */ /* 0x184fe40000001203 */
[----:B------:R-:W-:-:S05]  /*89f0*/  SHF.R.U32.HI R3, RZ, R6, R3 ;  /* 0x00000006ff037219 */ /* 0x000fca0000011603 */
[----:B------:R-:W2:Y:S01]  /*8a00*/  LDC R21, c[0x0][0x648] ;  /* 0x00019200ff157b82 */ /* 0x000ea20000000800 */
[-CC-:B0-----:R-:W-:Y:S02]  /*8a10*/  SHF.R.U64 R13, R8, R24.reuse, R3.reuse ;  /* 0x00000018080d7219 */ /* 0x181fe40000001203 */
[-C--:B------:R-:W-:Y:S02]  /*8a20*/  SHF.L.U32 R5, R5, R24.reuse, RZ ;  /* 0x0000001805057219 */ /* 0x080fe400000006ff */
[-C--:B------:R-:W-:Y:S01]  /*8a30*/  SHF.R.U32.HI R3, RZ, R24.reuse, R3 ;  /* 0x00000018ff037219 */ /* 0x080fe20000011603 */
[----:B------:R-:W-:Y:S01]  /*8a40*/  IMAD.MOV.U32 R2, RZ, RZ, R13 ;  /* 0x000000ffff027224 */ /* 0x000fe200078e000d */
[----:B------:R-:W-:Y:S01]  /*8a50*/  SHF.L.U32 R24, R7, R24, RZ ;  /* 0x0000001807187219 */ /* 0x000fe200000006ff */
[----:B------:R-:W0:Y:S01]  /*8a60*/  LDC R25, c[0x0][0x638] ;  /* 0x00018e00ff197b82 */ /* 0x000e220000000800 */
[----:B------:R-:W-:-:S07]  /*8a70*/  LOP3.LUT R19, RZ, R5, RZ, 0x33, !PT ;  /* 0x00000005ff137212 */ /* 0x000fce00078e33ff */
[----:B------:R-:W0:Y:S01]  /*8a80*/  LDC R28, c[0x0][0x610] ;  /* 0x00018400ff1c7b82 */ /* 0x000e220000000800 */
[----:B----4-:R-:W-:Y:S05]  /*8a90*/  @!P0 BRA `(.L_x_297) ;  /* 0x0000000000288947 */ /* 0x010fea0003800000 */
[----:B---3--:R-:W3:Y:S02]  /*8aa0*/  LDC R0, c[0x0][0x64c] ;  /* 0x00019300ff007b82 */ /* 0x008ee40000000800 */
[----:B---3--:R-:W-:-:S05]  /*8ab0*/  IADD3 R7, P0, R13, R0, RZ ;  /* 0x000000000d077210 */ /* 0x008fca0007f1e0ff */
        /* <DEDUP_REMOVED lines=8> */
.L_x_297:
[----:B------:R-:W4:Y:S01]  /*8b40*/  LDC R4, c[0x0][0x65c] ;  /* 0x00019700ff047b82 */ /* 0x000f220000000800 */
[----:B--23--:R-:W-:Y:S01]  /*8b50*/  SHF.R.U64 R0, R2, R21, R3 ;  /* 0x0000001502007219 */ /* 0x00cfe20000001203 */
[----:B-1----:R-:W-:Y:S01]  /*8b60*/  VIADD R3, R14, 0xffffffff ;  /* 0xffffffff0e037836 */ /* 0x002fe20000000000 */
[----:B------:R-:W-:Y:S01]  /*8b70*/  LOP3.LUT R19, R8, R19, RZ, 0xc0, !PT ;  /* 0x0000001308137212 */ /* 0x000fe200078ec0ff */
[----:B------:R-:W-:Y:S02]  /*8b80*/  IMAD.MOV R12, RZ, RZ, -R12 ;  /* 0x000000ffff0c7224 */ /* 0x000fe400078e0a0c */
[----:B------:R-:W-:Y:S01]  /*8b90*/  IMAD.MOV R2, RZ, RZ, -R0 ;  /* 0x000000ffff027224 */ /* 0x000fe200078e0a00 */
[----:B------:R-:W-:Y:S01]  /*8ba0*/  LOP3.LUT R3, R10, R3, RZ, 0xc0, !PT ;  /* 0x000000030a037212 */ /* 0x000fe200078ec0ff */
[----:B------:R-:W-:Y:S02]  /*8bb0*/  IMAD R19, R24, R0, R19 ;  /* 0x0000000018137224 */ /* 0x000fe400078e0213 */
[----:B0-----:R-:W-:-:S04]  /*8bc0*/  IMAD R0, R2, R25, R13 ;  /* 0x0000001902007224 */ /* 0x001fc800078e020d */
[----:B------:R-:W-:Y:S01]  /*8bd0*/  IMAD R2, R0, R14, R3 ;  /* 0x0000000e00027224 */ /* 0x000fe200078e0203 */
[----:B----4-:R-:W-:Y:S01]  /*8be0*/  ISETP.NE.AND P0, PT, R4, 0x1, PT ;  /* 0x000000010400780c */ /* 0x010fe20003f05270 */
[----:B------:R-:W-:-:S05]  /*8bf0*/  IMAD.MOV.U32 R4, RZ, RZ, 0x1 ;  /* 0x00000001ff047424 */ /* 0x000fca00078e00ff */
[----:B------:R-:W-:-:S07]  /*8c00*/  PRMT R0, R4, 0x7610, R0 ;  /* 0x0000761004007816 */ /* 0x000fce0000000000 */
[----:B------:R-:W-:-:S04]  /*8c10*/  @P0 IMAD R22, R15, R12, R20 ;  /* 0x0000000c0f160224 */ /* 0x000fc800078e0214 */
[----:B------:R-:W-:-:S05]  /*8c20*/  IMAD R19, R19, R28, R22 ;  /* 0x0000001c13137224 */ /* 0x000fca00078e0216 */
[----:B------:R-:W-:Y:S02]  /*8c30*/  SEL R22, R2, R19, !P0 ;  /* 0x0000001302167207 */ /* 0x000fe40004000000 */
[----:B------:R-:W-:Y:S01]  /*8c40*/  SEL R19, R19, R2, !P0 ;  /* 0x0000000213137207 */ /* 0x000fe20004000000 */
[----:B------:R-:W-:-:S07]  /*8c50*/  IMAD.MOV.U32 R2, RZ, RZ, R11 ;  /* 0x000000ffff027224 */ /* 0x000fce00078e000b */
.L_x_295:
[----:B------:R-:W-:Y:S02]  /*8c60*/  LOP3.LUT P0, RZ, R0, 0xff, RZ, 0xc0, !PT ;  /* 0x000000ff00ff7812 */ /* 0x000fe4000780c0ff */
[----:B------:R-:W-:-:S11]  /*8c70*/  LOP3.LUT R165, R165, 0x1, RZ, 0x3c, !PT ;  /* 0x00000001a5a57812 */ /* 0x000fd600078e3cff */
[----:B------:R-:W-:Y:S05]  /*8c80*/  @P0 BRA `(.L_x_298) ;  /* 0xffffff88008c0947 */ /* 0x000fea000383ffff */
[----:B------:R-:W-:Y:S05]  /*8c90*/  EXIT ;  /* 0x000000000000794d */ /* 0x000fea0003800000 */
.L_x_17:
[----:B------:R-:W-:-:S08]  /*8ca0*/  ISETP.NE.AND P0, PT, R5, RZ, PT ;  /* 0x000000ff0500720c */ /* 0x000fd00003f05270 */
[----:B0-----:R-:W0:-:S00]  /*8cb0*/  USETMAXREG.DEALLOC.CTAPOOL 0x28 ;  /* 0x00000028000079c8 */ /* 0x001e0000080e0500 */
[----:B------:R-:W-:Y:S05]  /*8cc0*/  @P0 EXIT ;  /* 0x000000000000094d */ /* 0x000fea0003800000 */
[----:B0-----:R-:W-:Y:S01]  /*8cd0*/  LOP3.LUT P0, RZ, R8, 0xff, RZ, 0xc0, !PT ;  /* 0x000000ff08ff7812 */ /* 0x001fe2000780c0ff */
[----:B------:R-:W-:Y:S02]  /*8ce0*/  IMAD.MOV.U32 R0, RZ, RZ, 0x1 ;  /* 0x00000001ff007424 */ /* 0x000fe400078e00ff */
[----:B------:R-:W-:-:S10]  /*8cf0*/  IMAD.MOV.U32 R8, RZ, RZ, RZ ;  /* 0x000000ffff087224 */ /* 0x000fd400078e00ff */
[----:B------:R-:W-:Y:S05]  /*8d00*/  @!P0 BRA `(.L_x_299) ;  /* 0x0000000c00408947 */ /* 0x000fea0003800000 */
[----:B------:R-:W0:Y:S01]  /*8d10*/  S2R R10, SR_CgaCtaId ;  /* 0x00000000000a7919 */ /* 0x000e220000008800 */
[----:B------:R-:W-:Y:S01]  /*8d20*/  LOP3.LUT P0, RZ, R4, 0x1f, RZ, 0xc0, !PT ;  /* 0x0000001f04ff7812 */ /* 0x000fe2000780c0ff */
[----:B------:R-:W-:Y:S01]  /*8d30*/  ULDC UR5, c[0x0][0x658] ;  /* 0x0001960000057ab9 */ /* 0x000fe20000000800 */
[C---:B------:R-:W-:Y:S01]  /*8d40*/  ISETP.NE.AND P2, PT, R3.reuse, RZ, PT ;  /* 0x000000ff0300720c */ /* 0x040fe20003f45270 */
[----:B------:R-:W-:Y:S01]  /*8d50*/  UMOV UR6, 0xffffffff ;  /* 0xffffffff00067882 */ /* 0x000fe20000000000 */
[----:B------:R-:W-:Y:S01]  /*8d60*/  ISETP.NE.OR P0, PT, R3, RZ, !P0 ;  /* 0x000000ff0300720c */ /* 0x000fe20004705670 */
[----:B------:R-:W-:Y:S01]  /*8d70*/  BSSY B0, `(.L_x_299) ;  /* 0x00000c9000007945 */ /* 0x000fe20003800000 */
[----:B------:R-:W-:Y:S01]  /*8d80*/  USHF.L.U32 UR6, UR6, UR5, URZ ;  /* 0x0000000506067299 */ /* 0x000fe2000800063f */
[----:B------:R-:W-:Y:S01]  /*8d90*/  IMAD.MOV.U32 R9, RZ, RZ, 0x1 ;  /* 0x00000001ff097424 */ /* 0x000fe200078e00ff */
[----:B------:R-:W-:Y:S01]  /*8da0*/  LOP3.LUT R6, R16, 0x2, RZ, 0xfc, !PT ;  /* 0x0000000210067812 */ /* 0x000fe200078efcff */
[----:B------:R-:W-:Y:S01]  /*8db0*/  IMAD.MOV.U32 R0, RZ, RZ, 0x1 ;  /* 0x00000001ff007424 */ /* 0x000fe200078e00ff */
[----:B------:R-:W-:Y:S01]  /*8dc0*/  ULDC UR4, c[0x0][0x600] ;  /* 0x0001800000047ab9 */ /* 0x000fe20000000800 */
[----:B------:R-:W-:Y:S01]  /*8dd0*/  IMAD.MOV.U32 R8, RZ, RZ, RZ ;  /* 0x000000ffff087224 */ /* 0x000fe200078e00ff */
[----:B------:R-:W-:Y:S01]  /*8de0*/  UMOV UR7, 0x1 ;  /* 0x0000000100077882 */ /* 0x000fe20000000000 */
[----:B------:R-:W-:-:S02]  /*8df0*/  UIADD3 UR19, UR40, 0x1, URZ ;  /* 0x0000000128137890 */ /* 0x000fc4000fffe03f */
[----:B------:R-:W-:Y:S02]  /*8e00*/  UIADD3 UR15, UR4, -0x1, URZ ;  /* 0xffffffff040f7890 */ /* 0x000fe4000fffe03f */
[----:B------:R-:W-:Y:S02]  /*8e10*/  USHF.L.U32 UR17, UR7, UR5, URZ ;  /* 0x0000000507117299 */ /* 0x000fe4000800063f */
[----:B------:R-:W-:Y:S01]  /*8e20*/  ULOP3.LUT UR16, URZ, UR6, URZ, 0x33, !UPT ;  /* 0x000000063f107292 */ /* 0x000fe2000f8e333f */
[----:B------:R-:W-:Y:S01]  /*8e30*/  ULDC.64 UR20, c[0x0][0x198] ;  /* 0x0000660000147ab9 */ /* 0x000fe20000000a00 */
[C---:B0-----:R-:W-:Y:S02]  /*8e40*/  IMAD.SHL.U32 R3, R10.reuse, 0x2000, RZ ;  /* 0x000020000a037824 */ /* 0x041fe400078e00ff */
[----:B------:R-:W-:-:S03]  /*8e50*/  IMAD.SHL.U32 R10, R10, 0x40, RZ ;  /* 0x000000400a0a7824 */ /* 0x000fc600078e00ff */
[----:B------:R-:W-:Y:S02]  /*8e60*/  LOP3.LUT R3, R3, 0x6000, RZ, 0xc0, !PT ;  /* 0x0000600003037812 */ /* 0x000fe400078ec0ff */
[----:B------:R-:W-:-:S03]  /*8e70*/  LOP3.LUT R10, R10, 0xc0, RZ, 0xc0, !PT ;  /* 0x000000c00a0a7812 */ /* 0x000fc600078ec0ff */
[----:B------:R-:W-:-:S07]  /*8e80*/  VIADD R7, R3, 0xa180 ;  /* 0x0000a18003077836 */ /* 0x000fce0000000000 */
.L_x_311:
[----:B------:R-:W-:-:S03]  /*8e90*/  UMOV UR4, 0xffffffff ;  /* 0xffffffff00047882 */ /* 0x000fc60000000000 */
[----:B------:R-:W-:Y:S05]  /*8ea0*/  BRA.DIV UR4, `(.L_x_300) ;  /* 0x0000001204107947 */ /* 0x000fea000b800000 */
[----:B------:R-:W-:-:S13]  /*8eb0*/  ELECT P6, URZ, PT ;  /* 0x00000000003f782f */ /* 0x000fda00038c0000 */
.L_x_325:
[----:B------:R-:W0:Y:S01]  /*8ec0*/  LDC R3, c[0x0][0x28c] ;  /* 0x0000a300ff037b82 */ /* 0x000e220000000800 */
[----:B------:R-:W-:Y:S01]  /*8ed0*/  BSSY B1, `(.L_x_301) ;  /* 0x0000039000017945 */ /* 0x000fe20003800000 */
[----:B0-----:R-:W-:-:S13]  /*8ee0*/  ISETP.LT.OR P6, PT, R3, 0x1, !P6 ;  /* 0x000000010300780c */ /* 0x001fda00077c1670 */
[----:B------:R-:W-:Y:S05]  /*8ef0*/  @P6 BRA `(.L_x_302) ;  /* 0x0000000000d86947 */ /* 0x000fea0003800000 */
[----:B------:R-:W-:Y:S02]  /*8f00*/  IMAD.SHL.U32 R19, R19, 0x40, RZ ;  /* 0x0000004013137824 */ /* 0x000fe400078e00ff */
[----:B------:R-:W-:Y:S02]  /*8f10*/  IMAD R22, R22, 0x100, R10 ;  /* 0x0000010016167824 */ /* 0x000fe400078e020a */
[----:B------:R-:W-:Y:S02]  /*8f20*/  IMAD.MOV.U32 R14, RZ, RZ, RZ ;  /* 0x000000ffff0e7224 */ /* 0x000fe400078e00ff */
[----:B------:R-:W-:Y:S02]  /*8f30*/  IMAD.U32 R15, RZ, RZ, UR19 ;  /* 0x00000013ff0f7e24 */ /* 0x000fe4000f8e00ff */
[----:B------:R-:W-:Y:S02]  /*8f40*/  IMAD.MOV.U32 R3, RZ, RZ, R0 ;  /* 0x000000ffff037224 */ /* 0x000fe400078e0000 */
[----:B------:R-:W-:-:S07]  /*8f50*/  IMAD.MOV.U32 R4, RZ, RZ, R8 ;  /* 0x000000ffff047224 */ /* 0x000fce00078e0008 */
.L_x_306:
[----:B------:R-:W0:Y:S01]  /*8f60*/  S2R R12, SR_CgaCtaId ;  /* 0x00000000000c7919 */ /* 0x000e220000008800 */
[----:B------:R-:W-:Y:S01]  /*8f70*/  MOV R5, 0x400 ;  /* 0x0000040000057802 */ /* 0x000fe20000000f00 */
[----:B------:R-:W1:Y:S03]  /*8f80*/  @!P2 LDC R11, c[0x0][0x500] ;  /* 0x00014000ff0bab82 */ /* 0x000e660000000800 */
[----:B0-----:R-:W-:Y:S02]  /*8f90*/  LEA R13, R12, R5, 0x18 ;  /* 0x000000050c0d7211 */ /* 0x001fe400078ec0ff */
[----:B------:R-:W-:-:S03]  /*8fa0*/  SHF.L.U32 R5, R3, 0x1f, RZ ;  /* 0x0000001f03057819 */ /* 0x000fc600000006ff */
[----:B------:R-:W-:-:S04]  /*8fb0*/  IMAD R12, R4, 0x8, R13 ;  /* 0x00000008040c7824 */ /* 0x000fc800078e020d */
[----:B------:R-:W0:Y:S02]  /*8fc0*/  SYNCS.PHASECHK.TRANS64.TRYWAIT P1, [R12+URZ+0x28], R5 ;  /* 0x000028050c0075a7 */ /* 0x000e24000802017f */
[----:B01----:R-:W-:Y:S05]  /*8fd0*/  @!P1 BRA `(.L_x_303) ;  /* 0x0000000c00e49947 */ /* 0x003fea0003800000 */
.L_x_326:
[----:B0-----:R-:W-:Y:S01]  /*8fe0*/  PRMT R5, R6, 0x9910, RZ ;  /* 0x0000991006057816 */ /* 0x001fe200000000ff */
[----:B------:R0:W-:Y:S03]  /*8ff0*/  @!P2 SYNCS.ARRIVE.TRANS64 RZ, [R12+URZ], R11 ;  /* 0x0000000b0cffa9a7 */ /* 0x0001e6000800003f */
[----:B------:R-:W-:-:S13]  /*9000*/  ISETP.NE.AND P1, PT, R5, 0x2, PT ;  /* 0x000000020500780c */ /* 0x000fda0003f25270 */
[----:B0-----:R-:W-:Y:S05]  /*9010*/  @P1 BRA `(.L_x_304) ;  /* 0x0000000000041947 */ /* 0x001fea0003800000 */
[----:B------:R-:W-:Y:S01]  /*9020*/  BPT.TRAP 0x1 ;  /* 0x000000040000795c */ /* 0x000fe20000300000 */
.L_x_304:
[----:B------:R-:W-:Y:S05]  /*9030*/  @P0 BRA `(.L_x_305) ;  /* 0x0000000000040947 */ /* 0x000fea0003800000 */
[----:B------:R-:W-:Y:S01]  /*9040*/  BPT.TRAP 0x1 ;  /* 0x000000040000795c */ /* 0x000fe20000300000 */
.L_x_305:
[----:B------:R-:W-:Y:S01]  /*9050*/  R2UR UR13, R13 ;  /* 0x000000000d0d72ca */ /* 0x000fe200000e0000 */
[----:B------:R-:W-:Y:S01]  /*9060*/  IMAD R13, R4, 0x2000, R13 ;  /* 0x00002000040d7824 */ /* 0x000fe200078e020d */
[----:B------:R-:W-:Y:S01]  /*9070*/  R2UR UR9, R12 ;  /* 0x000000000c0972ca */ /* 0x000fe200000e0000 */
[C---:B------:R-:W-:Y:S01]  /*9080*/  IMAD R5, R4.reuse, 0x8000, R7 ;  /* 0x0000800004057824 */ /* 0x040fe200078e0207 */
[----:B------:R-:W-:Y:S01]  /*9090*/  UIADD3 UR4, UP0, UR20, 0xf0, URZ ;  /* 0x000000f014047890 */ /* 0x000fe2000ff1e03f */
[----:B------:R-:W-:Y:S01]  /*90a0*/  VIADD R15, R15, 0xffffffff ;  /* 0xffffffff0f0f7836 */ /* 0x000fe20000000000 */
[----:B------:R-:W-:Y:S01]  /*90b0*/  R2UR UR5, R13 ;  /* 0x000000000d0572ca */ /* 0x000fe200000e0000 */
[----:B------:R-:W-:Y:S01]  /*90c0*/  UIADD3 UR22, UP1, UR20, 0x1f0, URZ ;  /* 0x000001f014167890 */ /* 0x000fe2000ff3e03f */
[----:B------:R-:W-:Y:S01]  /*90d0*/  R2UR UR8, R5 ;  /* 0x00000000050872ca */ /* 0x000fe200000e0000 */
[----:B------:R-:W-:Y:S01]  /*90e0*/  VIADD R4, R4, 0x1 ;  /* 0x0000000104047836 */ /* 0x000fe20000000000 */
[----:B------:R-:W-:Y:S01]  /*90f0*/  R2UR UR11, R19 ;  /* 0x00000000130b72ca */ /* 0x000fe200000e0000 */
[----:B------:R-:W-:Y:S01]  /*9100*/  UIADD3.X UR23, URZ, UR21, URZ, UP1, !UPT ;  /* 0x000000153f177290 */ /* 0x000fe20008ffe43f */
[----:B------:R-:W-:Y:S01]  /*9110*/  R2UR UR10, R14 ;  /* 0x000000000e0a72ca */ /* 0x000fe200000e0000 */
[----:B------:R-:W-:Y:S01]  /*9120*/  UMOV UR6, 0x0 ;  /* 0x0000000000067882 */ /* 0x000fe20000000000 */
[----:B------:R-:W-:Y:S01]  /*9130*/  R2UR UR12, R2 ;  /* 0x00000000020c72ca */ /* 0x000fe200000e0000 */
[----:B------:R-:W-:Y:S01]  /*9140*/  UMOV UR7, 0x10000000 ;  /* 0x1000000000077882 */ /* 0x000fe20000000000 */
[----:B------:R-:W-:Y:S01]  /*9150*/  R2UR UR18, R22 ;  /* 0x00000000161272ca */ /* 0x000fe200000e0000 */
[----:B------:R-:W-:Y:S01]  /*9160*/  UMOV UR24, 0xf0000 ;  /* 0x000f000000187882 */ /* 0x000fe20000000000 */
[----:B------:R-:W-:Y:S01]  /*9170*/  ISETP.GT.AND P3, PT, R15, 0x1, PT ;  /* 0x000000010f00780c */ /* 0x000fe20003f64270 */
[----:B------:R-:W-:Y:S01]  /*9180*/  UIADD3 UR14, UR5, 0x180, URZ ;  /* 0x00000180050e7890 */ /* 0x000fe2000fffe03f */
[----:B------:R-:W-:Y:S01]  /*9190*/  ISETP.NE.AND P1, PT, R4, 0x5, PT ;  /* 0x000000050400780c */ /* 0x000fe20003f25270 */
[----:B------:R-:W-:Y:S01]  /*91a0*/  UIADD3.X UR5, URZ, UR21, URZ, UP0, !UPT ;  /* 0x000000153f057290 */ /* 0x000fe200087fe43f */
[----:B------:R-:W-:Y:S01]  /*91b0*/  VIADD R14, R14, 0x80 ;  /* 0x000000800e0e7836 */ /* 0x000fe20000000000 */
[----:B------:R-:W-:Y:S01]  /*91c0*/  UIADD3 UR13, UR13, UR8, URZ ;  /* 0x000000080d0d7290 */ /* 0x000fe2000fffe03f */
[----:B------:R-:W-:-:S02]  /*91d0*/  SEL R12, RZ, 0x1, P1 ;  /* 0x00000001ff0c7807 */ /* 0x000fc40000800000 */
[----:B------:R-:W-:Y:S01]  /*91e0*/  UMOV UR8, UR14 ;  /* 0x0000000e00087c82 */ /* 0x000fe20008000000 */
[----:B------:R-:W-:Y:S02]  /*91f0*/  SEL R4, R4, RZ, P1 ;  /* 0x000000ff04047207 */ /* 0x000fe40000800000 */
[----:B------:R-:W-:Y:S01]  /*9200*/  LOP3.LUT R3, R3, R12, RZ, 0x3c, !PT ;  /* 0x0000000c03037212 */ /* 0x000fe200078e3cff */
[----:B------:R0:W-:Y:S02]  /*9210*/  UTMALDG.3D [UR8], [UR4], desc[UR6] ;  /* 0x00000608040075b4 */ /* 0x0001e40008011000 */
[----:B0-----:R-:W-:Y:S01]  /*9220*/  UMOV UR11, UR18 ;  /* 0x00000012000b7c82 */ /* 0x001fe20008000000 */
[----:B------:R-:W-:Y:S02]  /*9230*/  UMOV UR8, UR13 ;  /* 0x0000000d00087c82 */ /* 0x000fe40008000000 */
[----:B------:R0:W-:Y:S02]  /*9240*/  UTMALDG.3D.MULTICAST [UR8], [UR22], UR24, desc[UR6] ;  /* 0x00000608160073b4 */ /* 0x0001e40008011818 */
[----:B0-----:R-:W-:Y:S05]  /*9250*/  @P3 BRA `(.L_x_306) ;  /* 0xfffffffc00403947 */ /* 0x001fea000383ffff */
.L_x_302:
[----:B------:R-:W-:Y:S05]  /*9260*/  BSYNC B1 ;  /* 0x0000000000017941 */ /* 0x000fea0003800000 */
.L_x_301:
[----:B------:R-:W2:Y:S01]  /*9270*/  LDL.64 R12, [R1] ;  /* 0x00000000010c7983 */ /* 0x000ea20000100a00 */
[----:B------:R-:W-:Y:S01]  /*9280*/  LOP3.LUT P4, RZ, R9, 0xff, RZ, 0xc0, !PT ;  /* 0x000000ff09ff7812 */ /* 0x000fe2000788c0ff */
[----:B------:R-:W-:Y:S01]  /*9290*/  VIADD R8, R8, UR40 ;  /* 0x0000002808087c36 */ /* 0x000fe20008000000 */
[----:B------:R-:W-:Y:S01]  /*92a0*/  ULDC.64 UR4, c[0x0][0x650] ;  /* 0x0001940000047ab9 */ /* 0x000fe20000000a00 */
[----:B------:R-:W-:Y:S01]  /*92b0*/  IMAD.U32 R5, RZ, RZ, UR40 ;  /* 0x00000028ff057e24 */ /* 0x000fe2000f8e00ff */
[----:B------:R-:W-:Y:S01]  /*92c0*/  UISETP.GE.U32.AND UP0, UPT, UR40, 0x5, UPT ;  /* 0x000000052800788c */ /* 0x000fe2000bf06070 */
[----:B------:R-:W-:Y:S01]  /*92d0*/  BSSY B1, `(.L_x_307) ;  /* 0x0000070000017945 */ /* 0x000fe20003800000 */
[----:B------:R-:W-:Y:S01]  /*92e0*/  ISETP.GT.U32.AND P1, PT, R8, 0x4, PT ;  /* 0x000000040800780c */ /* 0x000fe20003f24070 */
[----:B------:R-:W-:Y:S01]  /*92f0*/  IMAD.MOV.U32 R19, RZ, RZ, -0x1 ;  /* 0xffffffffff137424 */ /* 0x000fe200078e00ff */
[----:B------:R-:W-:Y:S01]  /*9300*/  PRMT R9, RZ, 0x7610, R9 ;  /* 0x00007610ff097816 */ /* 0x000fe20000000009 */
[----:B------:R-:W-:Y:S01]  /*9310*/  IMAD.MOV.U32 R22, RZ, RZ, -0x1 ;  /* 0xffffffffff167424 */ /* 0x000fe200078e00ff */
[----:B------:R-:W-:-:S02]  /*9320*/  ISETP.LT.U32.AND P1, PT, R5, 0x5, P1 ;  /* 0x000000050500780c */ /* 0x000fc40000f21070 */
[----:B------:R-:W-:Y:S01]  /*9330*/  PLOP3.LUT P3, PT, PT, PT, UP0, 0x80, 0x0 ;  /* 0x000000000000781c */ /* 0x000fe20003f6f008 */
[----:B------:R-:W0:Y:S01]  /*9340*/  @P4 S2R R3, SR_CgaCtaId ;  /* 0x0000000000034919 */ /* 0x000e220000008800 */
[----:B------:R-:W-:-:S04]  /*9350*/  @P4 MOV R2, 0x400 ;  /* 0x0000040000024802 */ /* 0x000fc80000000f00 */
[----:B0-----:R-:W-:Y:S01]  /*9360*/  @P4 LEA R4, R3, R2, 0x18 ;  /* 0x0000000203044211 */ /* 0x001fe200078ec0ff */
[----:B------:R-:W-:-:S03]  /*9370*/  IMAD.WIDE.U32 R2, R8, -0x33333333, RZ ;  /* 0xcccccccd08027825 */ /* 0x000fc600078e00ff */
[----:B------:R0:W-:Y:S01]  /*9380*/  @P4 SYNCS.ARRIVE.TRANS64.A1T0 RZ, [R4+URZ+0x88], RZ ;  /* 0x000088ff04ff49a7 */ /* 0x0001e2000810003f */
[----:B------:R-:W-:Y:S01]  /*9390*/  IMAD.MOV.U32 R2, RZ, RZ, -0x1 ;  /* 0xffffffffff027424 */ /* 0x000fe200078e00ff */
[----:B------:R-:W-:Y:S02]  /*93a0*/  SHF.R.U32.HI R5, RZ, 0x2, R3 ;  /* 0x00000002ff057819 */ /* 0x000fe40000011603 */
[----:B------:R-:W-:-:S03]  /*93b0*/  SEL R3, RZ, 0x1, !P1 ;  /* 0x00000001ff037807 */ /* 0x000fc60004800000 */
[----:B------:R-:W-:Y:S01]  /*93c0*/  IMAD R8, R5, -0x5, R8 ;  /* 0xfffffffb05087824 */ /* 0x000fe200078e0208 */
[----:B------:R-:W-:Y:S02]  /*93d0*/  LOP3.LUT R0, R0, R3, RZ, 0x3c, !PT ;  /* 0x0000000300007212 */ /* 0x000fe400078e3cff */
[----:B------:R-:W-:Y:S02]  /*93e0*/  PRMT R3, RZ, 0x7610, R3 ;  /* 0x00007610ff037816 */ /* 0x000fe40000000003 */
[----:B------:R-:W-:Y:S02]  /*93f0*/  @P3 LOP3.LUT R0, R0, 0x1, R5, 0x78, !PT ;  /* 0x0000000100003812 */ /* 0x000fe400078e7805 */
[----:B--2---:R-:W-:-:S04]  /*9400*/  IADD3 R18, P4, R18, R12, RZ ;  /* 0x0000000c12127210 */ /* 0x004fc80007f9e0ff */
[----:B------:R-:W-:Y:S01]  /*9410*/  ISETP.GE.U32.AND P1, PT, R18, UR4, PT ;  /* 0x0000000412007c0c */ /* 0x000fe2000bf26070 */
[----:B------:R-:W-:-:S05]  /*9420*/  IMAD.X R17, R17, 0x1, R23, P4 ;  /* 0x0000000111117824 */ /* 0x000fca00020e0617 */
[----:B------:R-:W-:-:S13]  /*9430*/  ISETP.GE.U32.AND.EX P1, PT, R17, UR5, PT, P1 ;  /* 0x0000000511007c0c */ /* 0x000fda000bf26110 */
[----:B0-----:R-:W-:Y:S05]  /*9440*/  @P1 BRA `(.L_x_308) ;  /* 0x0000000400601947 */ /* 0x001fea0003800000 */
[----:B------:R-:W0:Y:S01]  /*9450*/  S2R R12, SR_CTAID.X ;  /* 0x00000000000c7919 */ /* 0x000e220000002500 */
[----:B------:R-:W-:Y:S01]  /*9460*/  ULDC.64 UR4, c[0x0][0x628] ;  /* 0x00018a0000047ab9 */ /* 0x000fe20000000a00 */
[----:B------:R-:W-:Y:S01]  /*9470*/  ULDC UR7, c[0x0][0x630] ;  /* 0x00018c0000077ab9 */ /* 0x000fe20000000800 */
[----:B------:R-:W-:Y:S01]  /*9480*/  ISETP.NE.U32.AND P1, PT, RZ, UR4, PT ;  /* 0x00000004ff007c0c */ /* 0x000fe2000bf25070 */
[----:B------:R-:W1:Y:S01]  /*9490*/  S2R R13, SR_CTAID.Y ;  /* 0x00000000000d7919 */ /* 0x000e620000002600 */
[----:B------:R-:W-:Y:S01]  /*94a0*/  ULDC UR8, c[0x0][0x150] ;  /* 0x0000540000087ab9 */ /* 0x000fe20000000800 */
[----:B------:R-:W-:Y:S01]  /*94b0*/  IMAD.MOV.U32 R2, RZ, RZ, R18 ;  /* 0x000000ffff027224 */ /* 0x000fe200078e0012 */
[----:B------:R-:W-:Y:S01]  /*94c0*/  ISETP.NE.AND.EX P1, PT, RZ, UR5, PT, P1 ;  /* 0x00000005ff007c0c */ /* 0x000fe2000bf25310 */
[----:B------:R-:W-:Y:S01]  /*94d0*/  IMAD.MOV.U32 R3, RZ, RZ, R17 ;  /* 0x000000ffff037224 */ /* 0x000fe200078e0011 */
[----:B0-----:R-:W-:-:S11]  /*94e0*/  I2FP.F32.U32 R14, R12 ;  /* 0x0000000c000e7245 */ /* 0x001fd60000201000 */
[----:B------:R-:W-:Y:S05]  /*94f0*/  @!P1 BRA `(.L_x_309) ;  /* 0x0000000000289947 */ /* 0x000fea0003800000 */
[----:B------:R-:W-:Y:S02]  /*9500*/  ULDC UR6, c[0x0][0x634] ;  /* 0x00018d0000067ab9 */ /* 0x000fe40000000800 */
[----:B------:R-:W-:-:S05]  /*9510*/  IADD3 R3, P1, R18, UR6, RZ ;  /* 0x0000000612037c10 */ /* 0x000fca000ff3e0ff */
[----:B------:R-:W-:-:S04]  /*9520*/  IMAD.X R11, RZ, RZ, R17, P1 ;  /* 0x000000ffff0b7224 */ /* 0x000fc800008e0611 */
[----:B------:R-:W-:-:S04]  /*9530*/  IMAD.WIDE.U32 R4, R11, UR4, RZ ;  /* 0x000000040b047c25 */ /* 0x000fc8000f8e00ff */
[----:B------:R-:W-:-:S04]  /*9540*/  IMAD.WIDE.U32 R4, P1, R3, UR5, R4 ;  /* 0x0000000503047c25 */ /* 0x000fc8000f820004 */
[----:B------:R-:W-:-:S04]  /*9550*/  IMAD.WIDE.U32 R2, R3, UR4, RZ ;  /* 0x0000000403027c25 */ /* 0x000fc8000f8e00ff */
[----:B------:R-:W-:Y:S01]  /*9560*/  IMAD.MOV.U32 R2, RZ, RZ, R5 ;  /* 0x000000ffff027224 */ /* 0x000fe200078e0005 */
[----:B------:R-:W-:Y:S01]  /*9570*/  IADD3 RZ, P3, R3, R4, RZ ;  /* 0x0000000403ff7210 */ /* 0x000fe20007f7e0ff */
[----:B------:R-:W-:-:S04]  /*9580*/  IMAD.X R3, RZ, RZ, RZ, P1 ;  /* 0x000000ffff037224 */ /* 0x000fc800008e06ff */
[----:B------:R-:W-:-:S08]  /*9590*/  IMAD.WIDE.U32.X R2, R11, UR5, R2, P3 ;  /* 0x000000050b027c25 */ /* 0x000fd000098e0402 */
.L_x_309:
[----:B------:R-:W0:Y:S01]  /*95a0*/  LDC R21, c[0x0][0x65c] ;  /* 0x00019700ff157b82 */ /* 0x000e220000000800 */
[--C-:B------:R-:W-:Y:S01]  /*95b0*/  SHF.R.U64 R11, R2, UR7, R3.reuse ;  /* 0x00000007020b7c19 */ /* 0x100fe20008001203 */
[----:B------:R-:W-:Y:S01]  /*95c0*/  FMUL R14, R14, UR8 ;  /* 0x000000080e0e7c20 */ /* 0x000fe20008400000 */
[----:B------:R-:W-:Y:S01]  /*95d0*/  SHF.R.U32.HI R2, RZ, UR7, R3 ;  /* 0x00000007ff027c19 */ /* 0x000fe20008011603 */
[----:B------:R-:W-:Y:S01]  /*95e0*/  ULDC UR6, c[0x0][0x154] ;  /* 0x0000550000067ab9 */ /* 0x000fe20000000800 */
[----:B------:R-:W-:Y:S01]  /*95f0*/  IADD3 R15, P1, RZ, -R11, RZ ;  /* 0x8000000bff0f7210 */ /* 0x000fe20007f3e0ff */
[----:B------:R-:W-:Y:S01]  /*9600*/  ULDC.64 UR4, c[0x0][0x620] ;  /* 0x0001880000047ab9 */ /* 0x000fe20000000a00 */
[----:B-1----:R-:W-:Y:S01]  /*9610*/  I2FP.F32.U32 R3, R13 ;  /* 0x0000000d00037245 */ /* 0x002fe20000201000 */
[----:B------:R-:W1:Y:S01]  /*9620*/  LDC R19, c[0x0][0x144] ;  /* 0x00005100ff137b82 */ /* 0x000e620000000800 */
[----:B------:R-:W2:Y:S01]  /*9630*/  F2I.U32.TRUNC.NTZ R14, R14 ;  /* 0x0000000e000e7305 */ /* 0x000ea2000020f000 */
[----:B------:R-:W-:-:S02]  /*9640*/  IMAD.X R2, RZ, RZ, ~R2, P1 ;  /* 0x000000ffff027224 */ /* 0x000fc400008e0e02 */
[----:B------:R-:W-:Y:S01]  /*9650*/  FMUL R4, R3, UR6 ;  /* 0x0000000603047c20 */ /* 0x000fe20008400000 */
[----:B------:R-:W-:Y:S01]  /*9660*/  IMAD.MOV.U32 R3, RZ, RZ, R17 ;  /* 0x000000ffff037224 */ /* 0x000fe200078e0011 */
[----:B------:R-:W-:Y:S01]  /*9670*/  ULDC.64 UR6, c[0x0][0x640] ;  /* 0x0001900000067ab9 */ /* 0x000fe20000000a00 */
[----:B------:R-:W-:Y:S01]  /*9680*/  IMAD R2, R2, UR4, RZ ;  /* 0x0000000402027c24 */ /* 0x000fe2000f8e02ff */
[----:B------:R-:W3:Y:S01]  /*9690*/  LDC R20, c[0x0][0x148] ;  /* 0x00005200ff147b82 */ /* 0x000ee20000000800 */
[----:B------:R-:W-:Y:S01]  /*96a0*/  ISETP.NE.U32.AND P1, PT, RZ, UR6, PT ;  /* 0x00000006ff007c0c */ /* 0x000fe2000bf25070 */
[----:B------:R-:W4:Y:S01]  /*96b0*/  F2I.U32.TRUNC.NTZ R4, R4 ;  /* 0x0000000400047305 */ /* 0x000f22000020f000 */
[----:B------:R-:W-:Y:S02]  /*96c0*/  IMAD R5, R15, UR5, R2 ;  /* 0x000000050f057c24 */ /* 0x000fe4000f8e0202 */
[----:B------:R-:W-:Y:S01]  /*96d0*/  IMAD.MOV.U32 R2, RZ, RZ, R18 ;  /* 0x000000ffff027224 */ /* 0x000fe200078e0012 */
[----:B------:R-:W-:-:S02]  /*96e0*/  ISETP.NE.AND.EX P1, PT, RZ, UR7, PT, P1 ;  /* 0x00000007ff007c0c */ /* 0x000fc4000bf25310 */
[----:B0-----:R-:W-:Y:S01]  /*96f0*/  ISETP.NE.AND P4, PT, R21, 0x1, PT ;  /* 0x000000011500780c */ /* 0x001fe20003f85270 */
[----:B------:R-:W-:Y:S01]  /*9700*/  IMAD.WIDE.U32 R2, R15, UR4, R2 ;  /* 0x000000040f027c25 */ /* 0x000fe2000f8e0002 */
[----:B------:R-:W-:-:S03]  /*9710*/  ULDC UR4, c[0x0][0x618] ;  /* 0x0001860000047ab9 */ /* 0x000fc60000000800 */
[----:B--2---:R-:W-:Y:S02]  /*9720*/  IMAD.MOV R14, RZ, RZ, -R14 ;  /* 0x000000ffff0e7224 */ /* 0x004fe400078e0a0e */
[----:B------:R-:W-:Y:S02]  /*9730*/  IMAD.IADD R3, R3, 0x1, R5 ;  /* 0x0000000103037824 */ /* 0x000fe400078e0205 */
[----:B-1----:R-:W-:-:S03]  /*9740*/  IMAD R12, R19, R14, R12 ;  /* 0x0000000e130c7224 */ /* 0x002fc600078e020c */
[--C-:B------:R-:W-:Y:S01]  /*9750*/  SHF.R.U64 R14, R2, UR4, R3.reuse ;  /* 0x00000004020e7c19 */ /* 0x100fe20008001203 */
[----:B----4-:R-:W-:Y:S01]  /*9760*/  IMAD.MOV R2, RZ, RZ, -R4 ;  /* 0x000000ffff027224 */ /* 0x010fe200078e0a04 */
[----:B------:R-:W-:Y:S01]  /*9770*/  SHF.R.U32.HI R3, RZ, UR4, R3 ;  /* 0x00000004ff037c19 */ /* 0x000fe20008011603 */
[----:B------:R-:W-:Y:S02]  /*9780*/  ULDC UR4, c[0x0][0x608] ;  /* 0x0001820000047ab9 */ /* 0x000fe40000000800 */
[----:B---3--:R-:W-:Y:S01]  /*9790*/  @P4 IMAD R12, R20, R2, R13 ;  /* 0x00000002140c4224 */ /* 0x008fe200078e020d */
[--C-:B------:R-:W-:Y:S02]  /*97a0*/  SHF.R.U64 R19, R14, UR4, R3.reuse ;  /* 0x000000040e137c19 */ /* 0x100fe40008001203 */
[----:B------:R-:W-:Y:S01]  /*97b0*/  SHF.R.U32.HI R2, RZ, UR4, R3 ;  /* 0x00000004ff027c19 */ /* 0x000fe20008011603 */
[----:B------:R-:W-:-:S03]  /*97c0*/  ULDC UR4, c[0x0][0x658] ;  /* 0x0001960000047ab9 */ /* 0x000fc60000000800 */
[--C-:B------:R-:W-:Y:S02]  /*97d0*/  SHF.R.U64 R13, R19, UR4, R2.reuse ;  /* 0x00000004130d7c19 */ /* 0x100fe40008001202 */
[----:B------:R-:W-:-:S03]  /*97e0*/  SHF.R.U32.HI R2, RZ, UR4, R2 ;  /* 0x00000004ff027c19 */ /* 0x000fc60008011602 */
[----:B------:R-:W-:Y:S02]  /*97f0*/  IMAD.MOV.U32 R4, RZ, RZ, R13 ;  /* 0x000000ffff047224 */ /* 0x000fe400078e000d */
[----:B------:R-:W-:Y:S01]  /*9800*/  IMAD.MOV.U32 R3, RZ, RZ, R2 ;  /* 0x000000ffff037224 */ /* 0x000fe200078e0002 */
[----:B------:R-:W-:Y:S06]  /*9810*/  @!P1 BRA `(.L_x_310) ;  /* 0x00000000002c9947 */ /* 0x000fec0003800000 */
        /* <DEDUP_REMOVED lines=9> */
[----:B------:R-:W-:-:S04]  /*98b0*/  IMAD.WIDE.U32.X R2, R15, UR7, R2, P3 ;  /* 0x000000070f027c25 */ /* 0x000fc800098e0402 */
[----:B------:R-:W-:-:S07]  /*98c0*/  IMAD.MOV.U32 R4, RZ, RZ, R2 ;  /* 0x000000ffff047224 */ /* 0x000fce00078e0002 */
.L_x_310:
[----:B------:R-:W-:Y:S01]  /*98d0*/  ULDC UR4, c[0x0][0x648] ;  /* 0x0001920000047ab9 */ /* 0x000fe20000000800 */
[----:B------:R-:W-:Y:S01]  /*98e0*/  LOP3.LUT R2, R19, UR16, RZ, 0xc0, !PT ;  /* 0x0000001013027c12 */ /* 0x000fe2000f8ec0ff */
[----:B------:R-:W-:Y:S01]  /*98f0*/  ULDC UR5, c[0x0][0x610] ;  /* 0x0001840000057ab9 */ /* 0x000fe20000000800 */
[----:B------:R-:W-:Y:S01]  /*9900*/  SHF.R.U64 R3, R4, UR4, R3 ;  /* 0x0000000404037c19 */ /* 0x000fe20008001203 */
[----:B------:R-:W-:Y:S01]  /*9910*/  ULDC UR4, c[0x0][0x638] ;  /* 0x00018e0000047ab9 */ /* 0x000fe20000000800 */
[----:B------:R-:W-:-:S03]  /*9920*/  LOP3.LUT R14, R14, UR15, RZ, 0xc0, !PT ;  /* 0x0000000f0e0e7c12 */ /* 0x000fc6000f8ec0ff */
[----:B------:R-:W-:Y:S02]  /*9930*/  IMAD.MOV R4, RZ, RZ, -R3 ;  /* 0x000000ffff047224 */ /* 0x000fe400078e0a03 */
[----:B------:R-:W-:Y:S02]  /*9940*/  IMAD R3, R3, UR17, R2 ;  /* 0x0000001103037c24 */ /* 0x000fe4000f8e0202 */
[----:B------:R-:W-:Y:S01]  /*9950*/  IMAD R13, R4, UR4, R13 ;  /* 0x00000004040d7c24 */ /* 0x000fe2000f8e020d */
[----:B------:R-:W-:Y:S01]  /*9960*/  ULDC UR4, c[0x0][0x600] ;  /* 0x0001800000047ab9 */ /* 0x000fe20000000800 */
[----:B------:R-:W-:Y:S02]  /*9970*/  IMAD R12, R3, UR5, R12 ;  /* 0x00000005030c7c24 */ /* 0x000fe4000f8e020c */
[----:B------:R-:W-:Y:S02]  /*9980*/  IMAD R13, R13, UR4, R14 ;  /* 0x000000040d0d7c24 */ /* 0x000fe4000f8e020e */
[----:B------:R-:W-:-:S02]  /*9990*/  IMAD.MOV.U32 R3, RZ, RZ, 0x1 ;  /* 0x00000001ff037424 */ /* 0x000fc400078e00ff */
[----:B------:R-:W-:Y:S01]  /*99a0*/  IMAD.MOV.U32 R2, RZ, RZ, R11 ;  /* 0x000000ffff027224 */ /* 0x000fe200078e000b */
[----:B------:R-:W-:Y:S02]  /*99b0*/  SEL R22, R13, R12, !P4 ;  /* 0x0000000c0d167207 */ /* 0x000fe40006000000 */
[----:B------:R-:W-:-:S07]  /*99c0*/  SEL R19, R12, R13, !P4 ;  /* 0x0000000d0c137207 */ /* 0x000fce0006000000 */
.L_x_308:
[----:B------:R-:W-:Y:S05]  /*99d0*/  BSYNC B1 ;  /* 0x0000000000017941 */ /* 0x000fea0003800000 */
.L_x_307:
[----:B------:R-:W-:-:S13]  /*99e0*/  LOP3.LUT P1, RZ, R3, 0xff, RZ, 0xc0, !PT ;  /* 0x000000ff03ff7812 */ /* 0x000fda000782c0ff */
[----:B------:R-:W-:Y:S05]  /*99f0*/  @P1 BRA `(.L_x_311) ;  /* 0xfffffff400241947 */ /* 0x000fea000383ffff */
[----:B------:R-:W-:Y:S05]  /*9a00*/  BSYNC B0 ;  /* 0x0000000000007941 */ /* 0x000fea0003800000 */
.L_x_299:
[----:B------:R-:W-:-:S03]  /*9a10*/  UMOV UR4, 0xffffffff ;  /* 0xffffffff00047882 */ /* 0x000fc60000000000 */
[----:B------:R-:W-:Y:S05]  /*9a20*/  BRA.DIV UR4, `(.L_x_312) ;  /* 0x0000000604647947 */ /* 0x000fea000b800000 */
[----:B------:R-:W-:-:S13]  /*9a30*/  ELECT P6, URZ, PT ;  /* 0x00000000003f782f */ /* 0x000fda00038c0000 */
.L_x_329:
[----:B------:R-:W-:Y:S04]  /*9a40*/  BSSY B0, `(.L_x_313) ;  /* 0x0000034000007945 */ /* 0x000fe80003800000 */
[----:B------:R-:W-:Y:S05]  /*9a50*/  @!P6 BRA `(.L_x_314) ;  /* 0x0000000000c8e947 */ /* 0x000fea0003800000 */
[----:B------:R-:W-:-:S04]  /*9a60*/  LOP3.LUT R16, R16, 0x2, RZ, 0xfc, !PT ;  /* 0x0000000210107812 */ /* 0x000fc800078efcff */
[----:B------:R-:W-:-:S13]  /*9a70*/  ISETP.NE.AND P0, PT, R16, 0x3, PT ;  /* 0x000000031000780c */ /* 0x000fda0003f05270 */
[----:B------:R-:W-:Y:S05]  /*9a80*/  @!P0 BRA `(.L_x_315) ;  /* 0x0000000000048947 */ /* 0x000fea0003800000 */
[----:B------:R-:W-:Y:S01]  /*9a90*/  BPT.TRAP 0x1 ;  /* 0x000000040000795c */ /* 0x000fe20000300000 */
.L_x_315:
[----:B------:R-:W0:Y:S01]  /*9aa0*/  S2R R3, SR_CgaCtaId ;  /* 0x0000000000037919 */ /* 0x000e220000008800 */
[----:B------:R-:W-:-:S04]  /*9ab0*/  MOV R2, 0x400 ;  /* 0x0000040000027802 */ /* 0x000fc80000000f00 */
[----:B0-----:R-:W-:Y:S02]  /*9ac0*/  LEA R3, R3, R2, 0x18 ;  /* 0x0000000203037211 */ /* 0x001fe400078ec0ff */
[----:B------:R-:W-:-:S03]  /*9ad0*/  SHF.L.U32 R2, R0, 0x1f, RZ ;  /* 0x0000001f00027819 */ /* 0x000fc600000006ff */
[----:B------:R-:W-:-:S04]  /*9ae0*/  VIADD R3, R3, 0x28 ;  /* 0x0000002803037836 */ /* 0x000fc80000000000 */
[C---:B------:R-:W-:Y:S02]  /*9af0*/  IMAD R7, R8.reuse, 0x8, R3 ;  /* 0x0000000808077824 */ /* 0x040fe400078e0203 */
[----:B------:R-:W-:Y:S02]  /*9b00*/  VIADD R8, R8, 0x1 ;  /* 0x0000000108087836 */ /* 0x000fe40000000000 */
[----:B------:R-:W0:Y:S03]  /*9b10*/  SYNCS.PHASECHK.TRANS64.TRYWAIT P0, [R7+URZ], R2 ;  /* 0x00000002070075a7 */ /* 0x000e26000800017f */
[----:B------:R-:W-:-:S04]  /*9b20*/  ISETP.NE.AND P1, PT, R8, 0x5, PT ;  /* 0x000000050800780c */ /* 0x000fc80003f25270 */
[----:B------:R-:W-:Y:S02]  /*9b30*/  SEL R5, RZ, 0x1, P1 ;  /* 0x00000001ff057807 */ /* 0x000fe40000800000 */
[----:B------:R-:W-:Y:S02]  /*9b40*/  SEL R8, R8, RZ, P1 ;  /* 0x000000ff08087207 */ /* 0x000fe40000800000 */
[----:B------:R-:W-:-:S03]  /*9b50*/  LOP3.LUT R5, R0, R5, RZ, 0x3c, !PT ;  /* 0x0000000500057212 */ /* 0x000fc600078e3cff */
[----:B------:R-:W-:Y:S01]  /*9b60*/  IMAD R9, R8, 0x8, R3 ;  /* 0x0000000808097824 */ /* 0x000fe200078e0203 */
[----:B------:R-:W-:Y:S01]  /*9b70*/  SHF.L.U32 R4, R5, 0x1f, RZ ;  /* 0x0000001f05047819 */ /* 0x000fe200000006ff */
[----:B0-----:R-:W-:Y:S06]  /*9b80*/  @!P0 BRA `(.L_x_316) ;  /* 0x00000004002c8947 */ /* 0x001fec0003800000 */
.L_x_330:
[----:B------:R-:W1:Y:S01]  /*9b90*/  SYNCS.PHASECHK.TRANS64.TRYWAIT P0, [R9+URZ], R4 ;  /* 0x00000004090075a7 */ /* 0x000e62000800017f */
[----:B------:R-:W-:-:S05]  /*9ba0*/  VIADD R0, R8, 0x1 ;  /* 0x0000000108007836 */ /* 0x000fca0000000000 */
[----:B------:R-:W-:-:S04]  /*9bb0*/  ISETP.NE.AND P1, PT, R0, 0x5, PT ;  /* 0x000000050000780c */ /* 0x000fc80003f25270 */
[----:B0-----:R-:W-:Y:S02]  /*9bc0*/  SEL R2, RZ, 0x1, P1 ;  /* 0x00000001ff027807 */ /* 0x001fe40000800000 */
[----:B------:R-:W-:Y:S02]  /*9bd0*/  SEL R0, R0, RZ, P1 ;  /* 0x000000ff00007207 */ /* 0x000fe40000800000 */
[----:B------:R-:W-:-:S03]  /*9be0*/  LOP3.LUT R7, R5, R2, RZ, 0x3c, !PT ;  /* 0x0000000205077212 */ /* 0x000fc600078e3cff */
[----:B------:R-:W-:Y:S01]  /*9bf0*/  IMAD R6, R0, 0x8, R3 ;  /* 0x0000000800067824 */ /* 0x000fe200078e0203 */
[----:B------:R-:W-:Y:S01]  /*9c00*/  SHF.L.U32 R5, R7, 0x1f, RZ ;  /* 0x0000001f07057819 */ /* 0x000fe200000006ff */
[----:B-1----:R-:W-:Y:S06]  /*9c10*/  @!P0 BRA `(.L_x_317) ;  /* 0x00000004001c8947 */ /* 0x002fec0003800000 */
.L_x_331:
[----:B------:R-:W1:Y:S01]  /*9c20*/  SYNCS.PHASECHK.TRANS64.TRYWAIT P0, [R6+URZ], R5 ;  /* 0x00000005060075a7 */ /* 0x000e62000800017f */
[----:B------:R-:W-:-:S05]  /*9c30*/  VIADD R0, R0, 0x1 ;  /* 0x0000000100007836 */ /* 0x000fca0000000000 */
[----:B------:R-:W-:-:S04]  /*9c40*/  ISETP.NE.AND P1, PT, R0, 0x5, PT ;  /* 0x000000050000780c */ /* 0x000fc80003f25270 */
[----:B------:R-:W-:Y:S02]  /*9c50*/  SEL R2, RZ, 0x1, P1 ;  /* 0x00000001ff027807 */ /* 0x000fe40000800000 */
[----:B------:R-:W-:Y:S02]  /*9c60*/  SEL R0, R0, RZ, P1 ;  /* 0x000000ff00007207 */ /* 0x000fe40000800000 */
[----:B------:R-:W-:-:S03]  /*9c70*/  LOP3.LUT R7, R7, R2, RZ, 0x3c, !PT ;  /* 0x0000000207077212 */ /* 0x000fc600078e3cff */
[----:B0-----:R-:W-:Y:S01]  /*9c80*/  IMAD R9, R0, 0x8, R3 ;  /* 0x0000000800097824 */ /* 0x001fe200078e0203 */
[----:B------:R-:W-:Y:S01]  /*9c90*/  SHF.L.U32 R4, R7, 0x1f, RZ ;  /* 0x0000001f07047819 */ /* 0x000fe200000006ff */
[----:B-1----:R-:W-:Y:S06]  /*9ca0*/  @!P0 BRA `(.L_x_318) ;  /* 0x00000004000c8947 */ /* 0x002fec0003800000 */
.L_x_332:
[----:B------:R-:W1:Y:S01]  /*9cb0*/  SYNCS.PHASECHK.TRANS64.TRYWAIT P0, [R9+URZ], R4 ;  /* 0x00000004090075a7 */ /* 0x000e62000800017f */
[----:B------:R-:W-:-:S05]  /*9cc0*/  VIADD R0, R0, 0x1 ;  /* 0x0000000100007836 */ /* 0x000fca0000000000 */
[----:B------:R-:W-:-:S04]  /*9cd0*/  ISETP.NE.AND P1, PT, R0, 0x5, PT ;  /* 0x000000050000780c */ /* 0x000fc80003f25270 */
[----:B------:R-:W-:Y:S02]  /*9ce0*/  SEL R2, RZ, 0x1, P1 ;  /* 0x00000001ff027807 */ /* 0x000fe40000800000 */
[----:B------:R-:W-:Y:S02]  /*9cf0*/  SEL R0, R0, RZ, P1 ;  /* 0x000000ff00007207 */ /* 0x000fe40000800000 */
[----:B------:R-:W-:Y:S01]  /*9d00*/  LOP3.LUT R2, R7, R2, RZ, 0x3c, !PT ;  /* 0x0000000207027212 */ /* 0x000fe200078e3cff */
[----:B-1----:R-:W-:Y:S06]  /*9d10*/  @!P0 BRA `(.L_x_319) ;  /* 0x0000000400048947 */ /* 0x002fec0003800000 */
.L_x_333:
[----:B------:R-:W-:Y:S01]  /*9d20*/  IMAD R3, R0, 0x8, R3 ;  /* 0x0000000800037824 */ /* 0x000fe200078e0203 */
[----:B------:R-:W-:-:S07]  /*9d30*/  SHF.L.U32 R0, R2, 0x1f, RZ ;  /* 0x0000001f02007819 */ /* 0x000fce00000006ff */
.L_x_320:
[----:B--2---:R2:W3:Y:S02]  /*9d40*/  SYNCS.PHASECHK.TRANS64.TRYWAIT P0, [R3+URZ], R0 ;  /* 0x00000000030075a7 */ /* 0x0044e4000800017f */
[----:B---3--:R-:W-:Y:S05]  /*9d50*/  @!P0 NANOSLEEP.SYNCS 0x989680 ;  /* 0x009896800000895d */ /* 0x008fea0003900000 */
[----:B------:R-:W3:Y:S02]  /*9d60*/  @!P0 SYNCS.PHASECHK.TRANS64 P0, [R3+URZ], R0 ;  /* 0x00000000030085a7 */ /* 0x000ee4000800007f */
[----:B---3--:R-:W-:Y:S05]  /*9d70*/  @!P0 BRA `(.L_x_320) ;  /* 0xfffffffc00f08947 */ /* 0x008fea000383ffff */
.L_x_314:
[----:B------:R-:W-:Y:S05]  /*9d80*/  BSYNC B0 ;  /* 0x0000000000007941 */ /* 0x000fea0003800000 */
.L_x_313:
[----:B------:R-:W-:Y:S05]  /*9d90*/  EXIT ;  /* 0x000000000000794d */ /* 0x000fea0003800000 */
.L_x_19:
[----:B-1----:R1:W2:Y:S02]  /*9da0*/  SYNCS.PHASECHK.TRANS64.TRYWAIT P0, [R161+URZ], R0 ;  /* 0x00000000a10075a7 */ /* 0x0022a4000800017f */
[----:B--2---:R-:W-:Y:S05]  /*9db0*/  @!P0 NANOSLEEP.SYNCS 0x989680 ;  /* 0x009896800000895d */ /* 0x004fea0003900000 */
[----:B------:R-:W2:Y:S02]  /*9dc0*/  @!P0 SYNCS.PHASECHK.TRANS64 P0, [R161+URZ], R0 ;  /* 0x00000000a10085a7 */ /* 0x000ea4000800007f */
[----:B--2---:R-:W-:Y:S05]  /*9dd0*/  @!P0 BRA `(.L_x_19) ;  /* 0xfffffffc00f08947 */ /* 0x004fea000383ffff */
[----:B------:R-:W-:Y:S05]  /*9de0*/  BRA `(.L_x_321) ;  /* 0xffffff7800487947 */ /* 0x000fea000383ffff */
.L_x_24:
[----:B--2---:R2:W3:Y:S02]  /*9df0*/  SYNCS.PHASECHK.TRANS64.TRYWAIT P1, [R3+URZ], R0 ;  /* 0x00000000030075a7 */ /* 0x0044e4000802017f */
[----:B---3--:R-:W-:Y:S05]  /*9e00*/  @!P1 NANOSLEEP.SYNCS 0x989680 ;  /* 0x009896800000995d */ /* 0x008fea0003900000 */
[----:B------:R-:W3:Y:S02]  /*9e10*/  @!P1 SYNCS.PHASECHK.TRANS64 P1, [R3+URZ], R0 ;  /* 0x00000000030095a7 */ /* 0x000ee4000802007f */
[----:B---3--:R-:W-:Y:S05]  /*9e20*/  @!P1 BRA `(.L_x_24) ;  /* 0xfffffffc00f09947 */ /* 0x008fea000383ffff */
[----:B------:R-:W-:Y:S05]  /*9e30*/  BRA `(.L_x_23) ;  /* 0xffffff7800b87947 */ /* 0x000fea000383ffff */
.L_x_29:
[----:B--2---:R-:W-:-:S04]  /*9e40*/  IMAD.U32 R5, RZ, RZ, UR4 ;  /* 0x00000004ff057e24 */ /* 0x004fc8000f8e00ff */
[----:B------:R2:W3:Y:S03]  /*9e50*/  SYNCS.PHASECHK.TRANS64.TRYWAIT P1, [R5+URZ], R4 ;  /* 0x00000004050075a7 */ /* 0x0004e6000802017f */
[----:B---3--:R-:W-:Y:S05]  /*9e60*/  @!P1 NANOSLEEP.SYNCS 0x989680 ;  /* 0x009896800000995d */ /* 0x008fea0003900000 */
[----:B------:R-:W3:Y:S02]  /*9e70*/  @!P1 SYNCS.PHASECHK.TRANS64 P1, [R5+URZ], R4 ;  /* 0x00000004050095a7 */ /* 0x000ee4000802007f */
[----:B---3--:R-:W-:Y:S05]  /*9e80*/  @!P1 BRA `(.L_x_29) ;  /* 0xfffffffc00ec9947 */ /* 0x008fea000383ffff */
[----:B------:R-:W-:Y:S05]  /*9e90*/  BRA `(.L_x_28) ;  /* 0xffffff7c00887947 */ /* 0x000fea000383ffff */
.L_x_35:
[----:B-1----:R1:W2:Y:S02]  /*9ea0*/  SYNCS.PHASECHK.TRANS64.TRYWAIT P0, [R161+URZ+0x10], R0 ;  /* 0x00001000a10075a7 */ /* 0x0022a4000800017f */
[----:B--2---:R-:W-:Y:S05]  /*9eb0*/  @!P0 NANOSLEEP.SYNCS 0x989680 ;  /* 0x009896800000895d */ /* 0x004fea0003900000 */
[----:B------:R-:W2:Y:S02]  /*9ec0*/  @!P0 SYNCS.PHASECHK.TRANS64 P0, [R161+URZ+0x10], R0 ;  /* 0x00001000a10085a7 */ /* 0x000ea4000800007f */
[----:B--2---:R-:W-:Y:S05]  /*9ed0*/  @!P0 BRA `(.L_x_35) ;  /* 0xfffffffc00f08947 */ /* 0x004fea000383ffff */
[----:B------:R-:W-:Y:S05]  /*9ee0*/  BRA `(.L_x_322) ;  /* 0xffffff8000d47947 */ /* 0x000fea000383ffff */
.L_x_300:
[----:B------:R-:W-:Y:S01]  /*9ef0*/  BSSY B1, `(.L_x_323) ;  /* 0x0000006000017945 */ /* 0x000fe20003800000 */
[----:B------:R-:W-:-:S07]  /*9f00*/  IMAD.MOV.U32 R15, RZ, RZ, -0x1 ;  /* 0xffffffffff0f7424 */ /* 0x000fce00078e00ff */
[----:B-----5:R-:W-:Y:S05]  /*9f10*/  WARPSYNC.COLLECTIVE R15, `(.L_x_324) ;  /* 0x000000000f0c7348 */ /* 0x020fea0003c00000 */
[----:B------:R-:W-:Y:S02]  /*9f20*/  ELECT P6, UR62, PT ;  /* 0x00000000003e782f */ /* 0x000fe400038c0000 */
[----:B------:R-:W-:Y:S01]  /*9f30*/  MOV R14, UR62 ;  /* 0x0000003e000e7c02 */ /* 0x000fe20008000f00 */
[----:B-----5:R-:W-:Y:S10]  /*9f40*/  ENDCOLLECTIVE ;  /* 0x000000000000791b */ /* 0x020ff40003800000 */
.L_x_324:
[----:B------:R-:W-:Y:S05]  /*9f50*/  BSYNC B1 ;  /* 0x0000000000017941 */ /* 0x000fea0003800000 */
.L_x_323:
[----:B------:R-:W-:Y:S05]  /*9f60*/  BRA `(.L_x_325) ;  /* 0xffffffec00d47947 */ /* 0x000fea000383ffff */
.L_x_303:
[----:B0-----:R0:W1:Y:S02]  /*9f70*/  SYNCS.PHASECHK.TRANS64.TRYWAIT P1, [R12+URZ+0x28], R5 ;  /* 0x000028050c0075a7 */ /* 0x001064000802017f */
[----:B-1----:R-:W-:Y:S05]  /*9f80*/  @!P1 NANOSLEEP.SYNCS 0x989680 ;  /* 0x009896800000995d */ /* 0x002fea0003900000 */
[----:B------:R-:W1:Y:S02]  /*9f90*/  @!P1 SYNCS.PHASECHK.TRANS64 P1, [R12+URZ+0x28], R5 ;  /* 0x000028050c0095a7 */ /* 0x000e64000802007f */
[----:B-1----:R-:W-:Y:S05]  /*9fa0*/  @!P1 BRA `(.L_x_303) ;  /* 0xfffffffc00f09947 */ /* 0x002fea000383ffff */
[----:B------:R-:W-:Y:S05]  /*9fb0*/  BRA `(.L_x_326) ;  /* 0xfffffff000087947 */ /* 0x000fea000383ffff */
.L_x_312:
[----:B------:R-:W-:Y:S01]  /*9fc0*/  BSSY B0, `(.L_x_327) ;  /* 0x0000006000007945 */ /* 0x000fe20003800000 */
[----:B------:R-:W-:-:S07]  /*9fd0*/  IMAD.MOV.U32 R15, RZ, RZ, -0x1 ;  /* 0xffffffffff0f7424 */ /* 0x000fce00078e00ff */
[----:B-----5:R-:W-:Y:S05]  /*9fe0*/  WARPSYNC.COLLECTIVE R15, `(.L_x_328) ;  /* 0x000000000f0c7348 */ /* 0x020fea0003c00000 */
[----:B------:R-:W-:Y:S02]  /*9ff0*/  ELECT P6, UR62, PT ;  /* 0x00000000003e782f */ /* 0x000fe400038c0000 */
[----:B------:R-:W-:Y:S01]  /*a000*/  MOV R14, UR62 ;  /* 0x0000003e000e7c02 */ /* 0x000fe20008000f00 */
[----:B-----5:R-:W-:Y:S10]  /*a010*/  ENDCOLLECTIVE ;  /* 0x000000000000791b */ /* 0x020ff40003800000 */
.L_x_328:
[----:B------:R-:W-:Y:S05]  /*a020*/  BSYNC B0 ;  /* 0x0000000000007941 */ /* 0x000fea0003800000 */
.L_x_327:
[----:B------:R-:W-:Y:S05]  /*a030*/  BRA `(.L_x_329) ;  /* 0xfffffff800807947 */ /* 0x000fea000383ffff */
.L_x_316:
[----:B0-----:R0:W1:Y:S02]  /*a040*/  SYNCS.PHASECHK.TRANS64.TRYWAIT P0, [R7+URZ], R2 ;  /* 0x00000002070075a7 */ /* 0x001064000800017f */
[----:B-1----:R-:W-:Y:S05]  /*a050*/  @!P0 NANOSLEEP.SYNCS 0x989680 ;  /* 0x009896800000895d */ /* 0x002fea0003900000 */
[----:B------:R-:W1:Y:S02]  /*a060*/  @!P0 SYNCS.PHASECHK.TRANS64 P0, [R7+URZ], R2 ;  /* 0x00000002070085a7 */ /* 0x000e64000800007f */
[----:B-1----:R-:W-:Y:S05]  /*a070*/  @!P0 BRA `(.L_x_316) ;  /* 0xfffffffc00f08947 */ /* 0x002fea000383ffff */
[----:B------:R-:W-:Y:S05]  /*a080*/  BRA `(.L_x_330) ;  /* 0xfffffff800c07947 */ /* 0x000fea000383ffff */
.L_x_317:
[----:B0-----:R0:W1:Y:S02]  /*a090*/  SYNCS.PHASECHK.TRANS64.TRYWAIT P0, [R9+URZ], R4 ;  /* 0x00000004090075a7 */ /* 0x001064000800017f */
[----:B-1----:R-:W-:Y:S05]  /*a0a0*/  @!P0 NANOSLEEP.SYNCS 0x989680 ;  /* 0x009896800000895d */ /* 0x002fea0003900000 */
[----:B------:R-:W1:Y:S02]  /*a0b0*/  @!P0 SYNCS.PHASECHK.TRANS64 P0, [R9+URZ], R4 ;  /* 0x00000004090085a7 */ /* 0x000e64000800007f */
[----:B-1----:R-:W-:Y:S05]  /*a0c0*/  @!P0 BRA `(.L_x_317) ;  /* 0xfffffffc00f08947 */ /* 0x002fea000383ffff */
[----:B------:R-:W-:Y:S05]  /*a0d0*/  BRA `(.L_x_331) ;  /* 0xfffffff800d07947 */ /* 0x000fea000383ffff */
.L_x_318:
[----:B0-----:R0:W1:Y:S02]  /*a0e0*/  SYNCS.PHASECHK.TRANS64.TRYWAIT P0, [R6+URZ], R5 ;  /* 0x00000005060075a7 */ /* 0x001064000800017f */
[----:B-1----:R-:W-:Y:S05]  /*a0f0*/  @!P0 NANOSLEEP.SYNCS 0x989680 ;  /* 0x009896800000895d */ /* 0x002fea0003900000 */
[----:B------:R-:W1:Y:S02]  /*a100*/  @!P0 SYNCS.PHASECHK.TRANS64 P0, [R6+URZ], R5 ;  /* 0x00000005060085a7 */ /* 0x000e64000800007f */
[----:B-1----:R-:W-:Y:S05]  /*a110*/  @!P0 BRA `(.L_x_318) ;  /* 0xfffffffc00f08947 */ /* 0x002fea000383ffff */
[----:B------:R-:W-:Y:S05]  /*a120*/  BRA `(.L_x_332) ;  /* 0xfffffff800e07947 */ /* 0x000fea000383ffff */
.L_x_319:
[----:B-1----:R1:W2:Y:S02]  /*a130*/  SYNCS.PHASECHK.TRANS64.TRYWAIT P0, [R9+URZ], R4 ;  /* 0x00000004090075a7 */ /* 0x0022a4000800017f */
[----:B--2---:R-:W-:Y:S05]  /*a140*/  @!P0 NANOSLEEP.SYNCS 0x989680 ;  /* 0x009896800000895d */ /* 0x004fea0003900000 */
[----:B------:R-:W2:Y:S02]  /*a150*/  @!P0 SYNCS.PHASECHK.TRANS64 P0, [R9+URZ], R4 ;  /* 0x00000004090085a7 */ /* 0x000ea4000800007f */
[----:B--2---:R-:W-:Y:S05]  /*a160*/  @!P0 BRA `(.L_x_319) ;  /* 0xfffffffc00f08947 */ /* 0x004fea000383ffff */
[----:B------:R-:W-:Y:S05]  /*a170*/  BRA `(.L_x_333) ;  /* 0xfffffff800e87947 */ /* 0x000fea000383ffff */
.L_x_334:
[----:B------:R-:W-:-:S00]  /*a180*/  BRA `(.L_x_334) ;  /* 0xfffffffc00fc7947 */ /* 0x000fc0000383ffff */
[----:B------:R-:W-:-:S00]  /*a190*/  NOP ;  /* 0x0000000000007918 */ /* 0x000fc00000000000 */
        /* <DEDUP_REMOVED lines=14> */
.L_x_335:


//--------------------- .nv.global.init           --------------------------
	.section	.nv.global.init,"aw",@progbits
.nv.global.init:
	.type		$str$22,@object
	.size		$str$22,($str$23 - $str$22)
$str$22:
        /*0000*/ 	.byte	0x6b, 0x5f, 0x74, 0x69, 0x6c, 0x65, 0x5f, 0x63, 0x6f, 0x75, 0x6e, 0x74, 0x20, 0x3e, 0x3d, 0x20
        /*0010*/ 	.byte	0x31, 0x00
	.type		$str$23,@object
	.size		$str$23,(__unnamed_1 - $str$23)
$str$23:
        /*0012*/ 	.byte	0x2f, 0x74, 0x6d, 0x70, 0x2f, 0x63, 0x75, 0x74, 0x6c, 0x61, 0x73, 0x73, 0x5f, 0x73, 0x77, 0x65
        /*0022*/ 	.byte	0x65, 0x70, 0x5f, 0x73, 0x72, 0x63, 0x2f, 0x69, 0x6e, 0x63, 0x6c, 0x75, 0x64, 0x65, 0x2f, 0x63
        /*0032*/ 	.byte	0x75, 0x74, 0x6c, 0x61, 0x73, 0x73, 0x2f, 0x67, 0x65, 0x6d, 0x6d, 0x2f, 0x63, 0x6f, 0x6c, 0x6c
        /*0042*/ 	.byte	0x65, 0x63, 0x74, 0x69, 0x76, 0x65, 0x2f, 0x73, 0x6d, 0x39, 0x30, 0x5f, 0x6d, 0x6d, 0x61, 0x5f
        /*0052*/ 	.byte	0x74, 0x6d, 0x61, 0x5f, 0x67, 0x6d, 0x6d, 0x61, 0x5f, 0x73, 0x73, 0x5f, 0x77, 0x61, 0x72, 0x70
        /*0062*/ 	.byte	0x73, 0x70, 0x65, 0x63, 0x69, 0x61, 0x6c, 0x69, 0x7a, 0x65, 0x64, 0x2e, 0x68, 0x70, 0x70, 0x00
	.type		__unnamed_1,@object
	.size		__unnamed_1,(.L_0 - __unnamed_1)
__unnamed_1:
        /*0072*/ 	.byte	0x76, 0x6f, 0x69, 0x64, 0x20, 0x63, 0x75, 0x74, 0x6c, 0x61, 0x73, 0x73, 0x3a, 0x3a, 0x67, 0x65
        /* <DEDUP_REMOVED lines=172> */
        /*0b42*/ 	.byte	0x3a, 0x69, 0x64, 0x65, 0x6e, 0x74, 0x69, 0x74, 0x79, 0x5d, 0x00
.L_0:


//--------------------- .nv.shared._ZN7cutlass13device_kernelINS_4gemm6kernel13GemmUniversalIN4cute5tupleIJiiiiEEENS1_10collective13CollectiveMmaINS1_34MainloopSm90TmaGmmaWarpSpecializedILi5ENS5_IJNS4_1CILi4EEENSA_ILi1EEESC_EEENS1_32KernelTmaWarpSpecializedPingpongEEENS5_IJNSA_ILi64EEENSA_ILi256EEENSA_ILi128EEEEEEaNS5_IJlSC_lEEEaSK_NS4_8TiledMMAINS4_8MMA_AtomIJNS4_4SM904GMMA27MMA_64x256x32_S32S8S8_SS_TNEEEENS4_6LayoutINS5_IJSC_SC_SC_EEENS5_IJNSA_ILi0EEEST_ST_EEEEENS5_IJNS4_10UnderscoreESW_SW_EEEEENS4_13SM90_TMA_LOADENS4_14ComposedLayoutINS4_7SwizzleILi3ELi4ELi3EEENS4_18smem_ptr_flag_bitsILi8EEENSR_INS5_IJNSA_ILi8EEESI_EEENS5_IJSI_SC_EEEEEEEvNS4_8identityENS4_23SM90_TMA_LOAD_MULTICASTES19_vS1A_EENS_8epilogue10collective6detail29Sm90TmaWarpSpecializedAdapterINS1E_15DefaultEpilogueIaSK_SK_NS1D_6thread17LinearCombinationIaLi1EiiLNS1I_9ScaleType4KindE0ELNS_15FloatRoundStyleE2EaEENS1_15EpilogueDefaultEEEEEvvEEEEvNT_6ParamsE --------------------------
	.section	.nv.shared._ZN7cutlass13device_kernelINS_4gemm6kernel13GemmUniversalIN4cute5tupleIJiiiiEEENS1_10collective13CollectiveMmaINS1_34MainloopSm90TmaGmmaWarpSpecializedILi5ENS5_IJNS4_1CILi4EEENSA_ILi1EEESC_EEENS1_32KernelTmaWarpSpecializedPingpongEEENS5_IJNSA_ILi64EEENSA_ILi256EEENSA_ILi128EEEEEEaNS5_IJlSC_lEEEaSK_NS4_8TiledMMAINS4_8MMA_AtomIJNS4_4SM904GMMA27MMA_64x256x32_S32S8S8_SS_TNEEEENS4_6LayoutINS5_IJSC_SC_SC_EEENS5_IJNSA_ILi0EEEST_ST_EEEEENS5_IJNS4_10UnderscoreESW_SW_EEEEENS4_13SM90_TMA_LOADENS4_14ComposedLayoutINS4_7SwizzleILi3ELi4ELi3EEENS4_18smem_ptr_flag_bitsILi8EEENSR_INS5_IJNSA_ILi8EEESI_EEENS5_IJSI_SC_EEEEEEEvNS4_8identityENS4_23SM90_TMA_LOAD_MULTICASTES19_vS1A_EENS_8epilogue10collective6detail29Sm90TmaWarpSpecializedAdapterINS1E_15DefaultEpilogueIaSK_SK_NS1D_6thread17LinearCombinationIaLi1EiiLNS1I_9ScaleType4KindE0ELNS_15FloatRoundStyleE2EaEENS1_15EpilogueDefaultEEEEEvvEEEEvNT_6ParamsE,"aw",@nobits
	.sectionflags	@""
	.align	16
	.zero		1024


//--------------------- .nv.shared.reserved.0     --------------------------
	.section	.nv.shared.reserved.0,"aw",@nobits
	.weak		__nv_reservedSMEM_offset_0_alias
	.size		__nv_reservedSMEM_offset_0_alias, 0, 0
	.other		__nv_reservedSMEM_offset_0_alias,@"STO_CUDA_RESERVED_SHARED STV_DEFAULT"
__nv_reservedSMEM_offset_0_alias:
	.zero		0


//--------------------- .nv.global                --------------------------
	.section	.nv.global,"aw",@nobits
.nv.global:
	.type		_ZN40_INTERNAL_5b94a733_4_k_cu_509e5d11_151244cute1_E,@object
	.size		_ZN40_INTERNAL_5b94a733_4_k_cu_509e5d11_151244cute1_E,(_ZN40_INTERNAL_5b94a733_4_k_cu_509e5d11_151244cuda3std3__45__cpo6cbeginE - _ZN40_INTERNAL_5b94a733_4_k_cu_509e5d11_151244cute1_E)
_ZN40_INTERNAL_5b94a733_4_k_cu_509e5d11_151244cute1_E:
	.zero		1
	.type		_ZN40_INTERNAL_5b94a733_4_k_cu_509e5d11_151244cuda3std3__45__cpo6cbeginE,@object
	.size		_ZN40_INTERNAL_5b94a733_4_k_cu_509e5d11_151244cuda3std3__45__cpo6cbeginE,(_ZN40_INTERNAL_5b94a733_4_k_cu_509e5d11_151244cuda3std3__48in_placeE - _ZN40_INTERNAL_5b94a733_4_k_cu_509e5d11_151244cuda3std3__45__cpo6cbeginE)
_ZN40_INTERNAL_5b94a733_4_k_cu_509e5d11_151244cuda3std3__45__cpo6cbeginE:
	.zero		1
	.type		_ZN40_INTERNAL_5b94a733_4_k_cu_509e5d11_151244cuda3std3__48in_placeE,@object
	.size		_ZN40_INTERNAL_5b94a733_4_k_cu_509e5d11_151244cuda3std3__48in_placeE,(_ZN40_INTERNAL_5b94a733_4_k_cu_509e5d11_151244cuda3std6ranges3__45__cpo9iter_moveE - _ZN40_INTERNAL_5b94a733_4_k_cu_509e5d11_151244cuda3std3__48in_placeE)
_ZN40_INTERNAL_5b94a733_4_k_cu_509e5d11_151244cuda3std3__48in_placeE:
	.zero		1
	.type		_ZN40_INTERNAL_5b94a733_4_k_cu_509e5d11_151244cuda3std6ranges3__45__cpo9iter_moveE,@object
	.size		_ZN40_INTERNAL_5b94a733_4_k_cu_509e5d11_151244cuda3std6ranges3__45__cpo9iter_moveE,(_ZN40_INTERNAL_5b94a733_4_k_cu_509e5d11_151244cuda3std3__45__cpo5beginE - _ZN40_INTERNAL_5b94a733_4_k_cu_509e5d11_151244cuda3std6ranges3__45__cpo9iter_moveE)
_ZN40_INTERNAL_5b94a733_4_k_cu_509e5d11_151244cuda3std6ranges3__45__cpo9iter_moveE:
	.zero		1
	.type		_ZN40_INTERNAL_5b94a733_4_k_cu_509e5d11_151244cuda3std3__45__cpo5beginE,@object
	.size		_ZN40_INTERNAL_5b94a733_4_k_cu_509e5d11_151244cuda3std3__45__cpo5beginE,(_ZN40_INTERNAL_5b94a733_4_k_cu_509e5d11_151244cuda3std3__442_GLOBAL__N__5b94a733_4_k_cu_509e5d11_151246ignoreE - _ZN40_INTERNAL_5b94a733_4_k_cu_509e5d11_151244cuda3std3__45__cpo5beginE)
_ZN40_INTERNAL_5b94a733_4_k_cu_509e5d11_151244cuda3std3__45__cpo5beginE:
	.zero		1
	.type		_ZN40_INTERNAL_5b94a733_4_k_cu_509e5d11_151244cuda3std3__442_GLOBAL__N__5b94a733_4_k_cu_509e5d11_151246ignoreE,@object
	.size		_ZN40_INTERNAL_5b94a733_4_k_cu_509e5d11_151244cuda3std3__442_GLOBAL__N__5b94a733_4_k_cu_509e5d11_151246ignoreE,(_ZN40_INTERNAL_5b94a733_4_k_cu_509e5d11_151244cute7productE - _ZN40_INTERNAL_5b94a733_4_k_cu_509e5d11_151244cuda3std3__442_GLOBAL__N__5b94a733_4_k_cu_509e5d11_151246ignoreE)
_ZN40_INTERNAL_5b94a733_4_k_cu_509e5d11_151244cuda3std3__442_GLOBAL__N__5b94a733_4_k_cu_509e5d11_151246ignoreE:
	.zero		1
	.type		_ZN40_INTERNAL_5b94a733_4_k_cu_509e5d11_151244cute7productE,@object
	.size		_ZN40_INTERNAL_5b94a733_4_k_cu_509e5d11_151244cute7productE,(_ZN40_INTERNAL_5b94a733_4_k_cu_509e5d11_151244cuda3std3__45__cpo3endE - _ZN40_INTERNAL_5b94a733_4_k_cu_509e5d11_151244cute7productE)
_ZN40_INTERNAL_5b94a733_4_k_cu_509e5d11_151244cute7productE:
	.zero		1
	.type		_ZN40_INTERNAL_5b94a733_4_k_cu_509e5d11_151244cuda3std3__45__cpo3endE,@object
	.size		_ZN40_INTERNAL_5b94a733_4_k_cu_509e5d11_151244cuda3std3__45__cpo3endE,(_ZN40_INTERNAL_5b94a733_4_k_cu_509e5d11_151244cuda3std3__419piecewise_constructE - _ZN40_INTERNAL_5b94a733_4_k_cu_509e5d11_151244cuda3std3__45__cpo3endE)
_ZN40_INTERNAL_5b94a733_4_k_cu_509e5d11_151244cuda3std3__45__cpo3endE:
	.zero		1
	.type		_ZN40_INTERNAL_5b94a733_4_k_cu_509e5d11_151244cuda3std3__419piecewise_constructE,@object
	.size		_ZN40_INTERNAL_5b94a733_4_k_cu_509e5d11_151244cuda3std3__419piecewise_constructE,(_ZN40_INTERNAL_5b94a733_4_k_cu_509e5d11_151244cuda3std3__45__cpo4cendE - _ZN40_INTERNAL_5b94a733_4_k_cu_509e5d11_151244cuda3std3__419piecewise_constructE)
_ZN40_INTERNAL_5b94a733_4_k_cu_509e5d11_151244cuda3std3__419piecewise_constructE:
	.zero		1
	.type		_ZN40_INTERNAL_5b94a733_4_k_cu_509e5d11_151244cuda3std3__45__cpo4cendE,@object
	.size		_ZN40_INTERNAL_5b94a733_4_k_cu_509e5d11_151244cuda3std3__45__cpo4cendE,(_ZN40_INTERNAL_5b94a733_4_k_cu_509e5d11_151244cuda3std6ranges3__45__cpo4swapE - _ZN40_INTERNAL_5b94a733_4_k_cu_509e5d11_151244cuda3std3__45__cpo4cendE)
_ZN40_INTERNAL_5b94a733_4_k_cu_509e5d11_151244cuda3std3__45__cpo4cendE:
	.zero		1
	.type		_ZN40_INTERNAL_5b94a733_4_k_cu_509e5d11_151244cuda3std6ranges3__45__cpo4swapE,@object
	.size		_ZN40_INTERNAL_5b94a733_4_k_cu_509e5d11_151244cuda3std6ranges3__45__cpo4swapE,(.L_8 - _ZN40_INTERNAL_5b94a733_4_k_cu_509e5d11_151244cuda3std6ranges3__45__cpo4swapE)
_ZN40_INTERNAL_5b94a733_4_k_cu_509e5d11_151244cuda3std6ranges3__45__cpo4swapE:
	.zero		1
.L_8:


//--------------------- .nv.constant0._ZN7cutlass13device_kernelINS_4gemm6kernel13GemmUniversalIN4cute5tupleIJiiiiEEENS1_10collective13CollectiveMmaINS1_34MainloopSm90TmaGmmaWarpSpecializedILi5ENS5_IJNS4_1CILi4EEENSA_ILi1EEESC_EEENS1_32KernelTmaWarpSpecializedPingpongEEENS5_IJNSA_ILi64EEENSA_ILi256EEENSA_ILi128EEEEEEaNS5_IJlSC_lEEEaSK_NS4_8TiledMMAINS4_8MMA_AtomIJNS4_4SM904GMMA27MMA_64x256x32_S32S8S8_SS_TNEEEENS4_6LayoutINS5_IJSC_SC_SC_EEENS5_IJNSA_ILi0EEEST_ST_EEEEENS5_IJNS4_10UnderscoreESW_SW_EEEEENS4_13SM90_TMA_LOADENS4_14ComposedLayoutINS4_7SwizzleILi3ELi4ELi3EEENS4_18smem_ptr_flag_bitsILi8EEENSR_INS5_IJNSA_ILi8EEESI_EEENS5_IJSI_SC_EEEEEEEvNS4_8identityENS4_23SM90_TMA_LOAD_MULTICASTES19_vS1A_EENS_8epilogue10collective6detail29Sm90TmaWarpSpecializedAdapterINS1E_15DefaultEpilogueIaSK_SK_NS1D_6thread17LinearCombinationIaLi1EiiLNS1I_9ScaleType4KindE0ELNS_15FloatRoundStyleE2EaEENS1_15EpilogueDefaultEEEEEvvEEEEvNT_6ParamsE --------------------------
	.section	.nv.constant0._ZN7cutlass13device_kernelINS_4gemm6kernel13GemmUniversalIN4cute5tupleIJiiiiEEENS1_10collective13CollectiveMmaINS1_34MainloopSm90TmaGmmaWarpSpecializedILi5ENS5_IJNS4_1CILi4EEENSA_ILi1EEESC_EEENS1_32KernelTmaWarpSpecializedPingpongEEENS5_IJNSA_ILi64EEENSA_ILi256EEENSA_ILi128EEEEEEaNS5_IJlSC_lEEEaSK_NS4_8TiledMMAINS4_8MMA_AtomIJNS4_4SM904GMMA27MMA_64x256x32_S32S8S8_SS_TNEEEENS4_6LayoutINS5_IJSC_SC_SC_EEENS5_IJNSA_ILi0EEEST_ST_EEEEENS5_IJNS4_10UnderscoreESW_SW_EEEEENS4_13SM90_TMA_LOADENS4_14ComposedLayoutINS4_7SwizzleILi3ELi4ELi3EEENS4_18smem_ptr_flag_bitsILi8EEENSR_INS5_IJNSA_ILi8EEESI_EEENS5_IJSI_SC_EEEEEEEvNS4_8identityENS4_23SM90_TMA_LOAD_MULTICASTES19_vS1A_EENS_8epilogue10collective6detail29Sm90TmaWarpSpecializedAdapterINS1E_15DefaultEpilogueIaSK_SK_NS1D_6thread17LinearCombinationIaLi1EiiLNS1I_9ScaleType4KindE0ELNS_15FloatRoundStyleE2EaEENS1_15EpilogueDefaultEEEEEvvEEEEvNT_6ParamsE,"a",@progbits
	.sectionflags	@""
	.align	4
.nv.constant0._ZN7cutlass13device_kernelINS_4gemm6kernel13GemmUniversalIN4cute5tupleIJiiiiEEENS1_10collective13CollectiveMmaINS1_34MainloopSm90TmaGmmaWarpSpecializedILi5ENS5_IJNS4_1CILi4EEENSA_ILi1EEESC_EEENS1_32KernelTmaWarpSpecializedPingpongEEENS5_IJNSA_ILi64EEENSA_ILi256EEENSA_ILi128EEEEEEaNS5_IJlSC_lEEEaSK_NS4_8TiledMMAINS4_8MMA_AtomIJNS4_4SM904GMMA27MMA_64x256x32_S32S8S8_SS_TNEEEENS4_6LayoutINS5_IJSC_SC_SC_EEENS5_IJNSA_ILi0EEEST_ST_EEEEENS5_IJNS4_10UnderscoreESW_SW_EEEEENS4_13SM90_TMA_LOADENS4_14ComposedLayoutINS4_7SwizzleILi3ELi4ELi3EEENS4_18smem_ptr_flag_bitsILi8EEENSR_INS5_IJNSA_ILi8EEESI_EEENS5_IJSI_SC_EEEEEEEvNS4_8identityENS4_23SM90_TMA_LOAD_MULTICASTES19_vS1A_EENS_8epilogue10collective6detail29Sm90TmaWarpSpecializedAdapterINS1E_15DefaultEpilogueIaSK_SK_NS1D_6thread17LinearCombinationIaLi1EiiLNS1I_9ScaleType4KindE0ELNS_15FloatRoundStyleE2EaEENS1_15EpilogueDefaultEEEEEvvEEEEvNT_6ParamsE:
	.zero		1664


//--------------------- SYMBOLS --------------------------

	.type		.nv.reservedSmem.offset0,@object
	.size		.nv.reservedSmem.offset0,0x4
	.type		__assertfail,@function
